	.headerflags	@"EF_CUDA_TEXMODE_UNIFIED EF_CUDA_64BIT_ADDRESS EF_CUDA_SM86 EF_CUDA_VIRTUAL_SM(EF_CUDA_SM86)"
	.elftype	@"ET_EXEC"


//--------------------- .nv.info                  --------------------------
	.section	.nv.info,"",@"SHT_CUDA_INFO"
	.align	4


	//----- nvinfo : EIATTR_REGCOUNT
	.align		4
        /*0000*/ 	.byte	0x04, 0x2f
        /*0002*/ 	.short	(.L_5 - .L_4)
	.align		4
.L_4:
        /*0004*/ 	.word	index@(triton_red_fused__to_copy_add_mul_rsub_4)
        /*0008*/ 	.word	0x00000080


	//----- nvinfo : EIATTR_FRAME_SIZE
	.align		4
.L_5:
        /*000c*/ 	.byte	0x04, 0x11
        /*000e*/ 	.short	(.L_7 - .L_6)
	.align		4
.L_6:
        /*0010*/ 	.word	index@(triton_red_fused__to_copy_add_mul_rsub_4)
        /*0014*/ 	.word	0x00000000


	//----- nvinfo : EIATTR_MIN_STACK_SIZE
	.align		4
.L_7:
        /*0018*/ 	.byte	0x04, 0x12
        /*001a*/ 	.short	(.L_9 - .L_8)
	.align		4
.L_8:
        /*001c*/ 	.word	index@(triton_red_fused__to_copy_add_mul_rsub_4)
        /*0020*/ 	.word	0x00000000
.L_9:


//--------------------- .nv.info.triton_red_fused__to_copy_add_mul_rsub_4 --------------------------
	.section	.nv.info.triton_red_fused__to_copy_add_mul_rsub_4,"",@"SHT_CUDA_INFO"
	.sectionflags	@""
	.align	4


	//----- nvinfo : EIATTR_CUDA_API_VERSION
	.align		4
        /*0000*/ 	.byte	0x04, 0x37
        /*0002*/ 	.short	(.L_11 - .L_10)
.L_10:
        /*0004*/ 	.word	0x00000080


	//----- nvinfo : EIATTR_SW2861232_WAR
	.align		4
.L_11:
        /*0008*/ 	.byte	0x01, 0x35
	.zero		2


	//----- nvinfo : EIATTR_PARAM_CBANK
	.align		4
        /*000c*/ 	.byte	0x04, 0x0a
        /*000e*/ 	.short	(.L_13 - .L_12)
	.align		4
.L_12:
        /*0010*/ 	.word	index@(.nv.constant0.triton_red_fused__to_copy_add_mul_rsub_4)
        /*0014*/ 	.short	0x0160
        /*0016*/ 	.short	0x0038


	//----- nvinfo : EIATTR_CBANK_PARAM_SIZE
	.align		4
.L_13:
        /*0018*/ 	.byte	0x03, 0x19
        /*001a*/ 	.short	0x0038


	//----- nvinfo : EIATTR_KPARAM_INFO
	.align		4
        /*001c*/ 	.byte	0x04, 0x17
        /*001e*/ 	.short	(.L_15 - .L_14)
.L_14:
        /*0020*/ 	.word	0x00000000
        /*0024*/ 	.short	0x0007
        /*0026*/ 	.short	0x0030
        /*0028*/ 	.byte	0x00, 0xf4, 0x21, 0x00


	//----- nvinfo : EIATTR_KPARAM_INFO
	.align		4
.L_15:
        /*002c*/ 	.byte	0x04, 0x17
        /*002e*/ 	.short	(.L_17 - .L_16)
.L_16:
        /*0030*/ 	.word	0x00000000
        /*0034*/ 	.short	0x0006
        /*0036*/ 	.short	0x002c
        /*0038*/ 	.byte	0x00, 0xf0, 0x11, 0x00


	//----- nvinfo : EIATTR_KPARAM_INFO
	.align		4
.L_17:
        /*003c*/ 	.byte	0x04, 0x17
        /*003e*/ 	.short	(.L_19 - .L_18)
.L_18:
        /*0040*/ 	.word	0x00000000
        /*0044*/ 	.short	0x0005
        /*0046*/ 	.short	0x0028
        /*0048*/ 	.byte	0x00, 0xf0, 0x11, 0x00


	//----- nvinfo : EIATTR_KPARAM_INFO
	.align		4
.L_19:
        /*004c*/ 	.byte	0x04, 0x17
        /*004e*/ 	.short	(.L_21 - .L_20)
.L_20:
        /*0050*/ 	.word	0x00000000
        /*0054*/ 	.short	0x0004
        /*0056*/ 	.short	0x0020
        /*0058*/ 	.byte	0x00, 0xf4, 0x21, 0x00


	//----- nvinfo : EIATTR_KPARAM_INFO
	.align		4
.L_21:
        /*005c*/ 	.byte	0x04, 0x17
        /*005e*/ 	.short	(.L_23 - .L_22)
.L_22:
        /*0060*/ 	.word	0x00000000
        /*0064*/ 	.short	0x0003
        /*0066*/ 	.short	0x0018
        /*0068*/ 	.byte	0x00, 0xf4, 0x21, 0x00


	//----- nvinfo : EIATTR_KPARAM_INFO
	.align		4
.L_23:
        /*006c*/ 	.byte	0x04, 0x17
        /*006e*/ 	.short	(.L_25 - .L_24)
.L_24:
        /*0070*/ 	.word	0x00000000
        /*0074*/ 	.short	0x0002
        /*0076*/ 	.short	0x0010
        /*0078*/ 	.byte	0x00, 0xf4, 0x21, 0x00


	//----- nvinfo : EIATTR_KPARAM_INFO
	.align		4
.L_25:
        /*007c*/ 	.byte	0x04, 0x17
        /*007e*/ 	.short	(.L_27 - .L_26)
.L_26:
        /*0080*/ 	.word	0x00000000
        /*0084*/ 	.short	0x0001
        /*0086*/ 	.short	0x0008
        /*0088*/ 	.byte	0x00, 0xf4, 0x21, 0x00


	//----- nvinfo : EIATTR_KPARAM_INFO
	.align		4
.L_27:
        /*008c*/ 	.byte	0x04, 0x17
        /*008e*/ 	.short	(.L_29 - .L_28)
.L_28:
        /*0090*/ 	.word	0x00000000
        /*0094*/ 	.short	0x0000
        /*0096*/ 	.short	0x0000
        /*0098*/ 	.byte	0x00, 0xf4, 0x21, 0x00


	//----- nvinfo : EIATTR_MAXREG_COUNT
	.align		4
.L_29:
        /*009c*/ 	.byte	0x03, 0x1b
        /*009e*/ 	.short	0x0080


	//----- nvinfo : EIATTR_EXTERNS
	.align		4
        /*00a0*/ 	.byte	0x04, 0x0f
        /*00a2*/ 	.short	(.L_31 - .L_30)


	//   ....[0]....
	.align		4
.L_30:
        /*00a4*/ 	.word	index@(__assertfail)


	//----- nvinfo : EIATTR_COOP_GROUP_MASK_REGIDS
	.align		4
.L_31:
        /*00a8*/ 	.byte	0x04, 0x29
        /*00aa*/ 	.short	(.L_33 - .L_32)


	//   ....[0]....
.L_32:
        /*00ac*/ 	.word	0xffffffff


	//   ....[1]....
        /*00b0*/ 	.word	0xffffffff


	//   ....[2]....
        /*00b4*/ 	.word	0xffffffff


	//   ....[3]....
        /*00b8*/ 	.word	0xffffffff


	//   ....[4]....
        /*00bc*/ 	.word	0xffffffff


	//   ....[5]....
        /*00c0*/ 	.word	0xffffffff


	//   ....[6]....
        /*00c4*/ 	.word	0xffffffff


	//   ....[7]....
        /*00c8*/ 	.word	0xffffffff


	//   ....[8]....
        /*00cc*/ 	.word	0xffffffff


	//----- nvinfo : EIATTR_COOP_GROUP_INSTR_OFFSETS
	.align		4
.L_33:
        /*00d0*/ 	.byte	0x04, 0x28
        /*00d2*/ 	.short	(.L_35 - .L_34)


	//   ....[0]....
.L_34:
        /*00d4*/ 	.word	0x00004b10


	//   ....[1]....
        /*00d8*/ 	.word	0x00004bb0


	//   ....[2]....
        /*00dc*/ 	.word	0x00004bf0


	//   ....[3]....
        /*00e0*/ 	.word	0x00004cc0


	//   ....[4]....
        /*00e4*/ 	.word	0x00004d10


	//   ....[5]....
        /*00e8*/ 	.word	0x00004d50


	//   ....[6]....
        /*00ec*/ 	.word	0x00005290


	//   ....[7]....
        /*00f0*/ 	.word	0x000052b0


	//   ....[8]....
        /*00f4*/ 	.word	0x000052e0


	//----- nvinfo : EIATTR_SYSCALL_OFFSETS
	.align		4
.L_35:
        /*00f8*/ 	.byte	0x04, 0x46
        /*00fa*/ 	.short	(.L_37 - .L_36)


	//   ....[0]....
.L_36:
        /*00fc*/ 	.word	0x00005ef0


	//----- nvinfo : EIATTR_EXIT_INSTR_OFFSETS
	.align		4
.L_37:
        /*0100*/ 	.byte	0x04, 0x1c
        /*0102*/ 	.short	(.L_39 - .L_38)


	//   ....[0]....
.L_38:
        /*0104*/ 	.word	0x00005db0


	//----- nvinfo : EIATTR_REQNTID
	.align		4
.L_39:
        /*0108*/ 	.byte	0x04, 0x10
        /*010a*/ 	.short	(.L_41 - .L_40)
.L_40:
        /*010c*/ 	.word	0x00000200
        /*0110*/ 	.word	0x00000001
        /*0114*/ 	.word	0x00000001


	//----- nvinfo : EIATTR_CRS_STACK_SIZE
	.align		4
.L_41:
        /*0118*/ 	.byte	0x04, 0x1e
        /*011a*/ 	.short	(.L_43 - .L_42)
.L_42:
        /*011c*/ 	.word	0x00000000
.L_43:


//--------------------- .nv.callgraph             --------------------------
	.section	.nv.callgraph,"",@"SHT_CUDA_CALLGRAPH"
	.align	4
	.sectionentsize	8
	.align		4
        /*0000*/ 	.word	0x00000000
	.align		4
        /*0004*/ 	.word	0xffffffff
	.align		4
        /*0008*/ 	.word	index@(triton_red_fused__to_copy_add_mul_rsub_4)
	.align		4
        /*000c*/ 	.word	index@(__assertfail)
	.align		4
        /*0010*/ 	.word	0x00000000
	.align		4
        /*0014*/ 	.word	0xfffffffe
	.align		4
        /*0018*/ 	.word	0x00000000
	.align		4
        /*001c*/ 	.word	0xfffffffd
	.align		4
        /*0020*/ 	.word	0x00000000
	.align		4
        /*0024*/ 	.word	0xfffffffc


//--------------------- .nv.rel.action            --------------------------
	.section	.nv.rel.action,"",@"SHT_CUDA_RELOCINFO"
	.align	8
	.sectionentsize	8
        /*0000*/ 	.byte	0x73, 0x00, 0x00, 0x00, 0x00, 0x00, 0x00, 0x00, 0x00, 0x00, 0x00, 0x11, 0x25, 0x00, 0x05, 0x36


//--------------------- .nv.constant4             --------------------------
	.section	.nv.constant4,"a",@progbits
	.align	8
	.align		8
.nv.constant4:
        /*0000*/ 	.dword	__assertfail
	.align		8
        /*0008*/ 	.dword	assertFunc_0
	.align		8
        /*0010*/ 	.dword	assertFile_0
	.align		8
        /*0018*/ 	.dword	assertMessage_0
	.align		8
        /*0020*/ 	.dword	_$_str


//--------------------- .nv.constant0.triton_red_fused__to_copy_add_mul_rsub_4 --------------------------
	.section	.nv.constant0.triton_red_fused__to_copy_add_mul_rsub_4,"a",@progbits
	.sectionflags	@""
	.align	4
.nv.constant0.triton_red_fused__to_copy_add_mul_rsub_4:
	.zero		408


//--------------------- .text.triton_red_fused__to_copy_add_mul_rsub_4 --------------------------
	.section	.text.triton_red_fused__to_copy_add_mul_rsub_4,"ax",@progbits
	.sectionflags	@"SHF_BARRIERS=1"
	.sectioninfo	@"SHI_REGISTERS=128"
	.align	128
        .global         triton_red_fused__to_copy_add_mul_rsub_4
        .type           triton_red_fused__to_copy_add_mul_rsub_4,@function
        .size           triton_red_fused__to_copy_add_mul_rsub_4,(.L_x_6 - triton_red_fused__to_copy_add_mul_rsub_4)
        .other          triton_red_fused__to_copy_add_mul_rsub_4,@"STO_CUDA_ENTRY STV_DEFAULT"
triton_red_fused__to_copy_add_mul_rsub_4:
.text.triton_red_fused__to_copy_add_mul_rsub_4:
[----:B------:R-:W-:Y:S02]  /*0000*/  IMAD.MOV.U32 R1, RZ, RZ, c[0x0][0x28] ;  /* 0x00000a00ff017624 */ /* 0x000fe400078e00ff */
[----:B------:R-:W0:Y:S01]  /*0010*/  S2R R36, SR_TID.X ;  /* 0x0000000000247919 */ /* 0x000e220000002100 */
[----:B------:R-:W1:Y:S01]  /*0020*/  S2UR UR4, SR_CTAID.X ;  /* 0x00000000000479c3 */ /* 0x000e620000002500 */
[----:B------:R-:W-:Y:S01]  /*0030*/  PLOP3.LUT P2, PT, PT, PT, PT, 0x8, 0x0 ;  /* 0x000000000000781c */ /* 0x000fe20003f4e170 */
[----:B------:R-:W-:Y:S01]  /*0040*/  IMAD.MOV.U32 R71, RZ, RZ, 0x4 ;  /* 0x00000004ff477424 */ /* 0x000fe200078e00ff */
[----:B------:R-:W-:Y:S01]  /*0050*/  LOP3.LUT R75, R75, 0xfffffff7, RZ, 0xc0, !PT ;  /* 0xfffffff74b4b7812 */ /* 0x000fe200078ec0ff */
[----:B------:R-:W-:Y:S01]  /*0060*/  UMOV UR16, 0x4 ;  /* 0x0000000400107882 */ /* 0x000fe20000000000 */
[----:B------:R-:W-:Y:S01]  /*0070*/  IMAD.MOV.U32 R25, RZ, RZ, -0x800000 ;  /* 0xff800000ff197424 */ /* 0x000fe200078e00ff */
[----:B------:R-:W-:Y:S01]  /*0080*/  CS2R R88, SRZ ;  /* 0x0000000000587805 */ /* 0x000fe2000001ff00 */
[----:B------:R-:W-:Y:S01]  /*0090*/  IMAD.MOV.U32 R24, RZ, RZ, -0x40 ;  /* 0xffffffc0ff187424 */ /* 0x000fe200078e00ff */
[----:B------:R-:W-:Y:S01]  /*00a0*/  CS2R R90, SRZ ;  /* 0x00000000005a7805 */ /* 0x000fe2000001ff00 */
[----:B------:R-:W-:Y:S01]  /*00b0*/  IMAD.MOV.U32 R23, RZ, RZ, -0x800000 ;  /* 0xff800000ff177424 */ /* 0x000fe200078e00ff */
[----:B------:R-:W-:Y:S01]  /*00c0*/  CS2R R92, SRZ ;  /* 0x00000000005c7805 */ /* 0x000fe2000001ff00 */
[----:B------:R-:W-:Y:S01]  /*00d0*/  IMAD.MOV.U32 R22, RZ, RZ, -0x800000 ;  /* 0xff800000ff167424 */ /* 0x000fe200078e00ff */
[----:B------:R-:W-:Y:S01]  /*00e0*/  CS2R R94, SRZ ;  /* 0x00000000005e7805 */ /* 0x000fe2000001ff00 */
[----:B------:R-:W-:-:S02]  /*00f0*/  IMAD.MOV.U32 R21, RZ, RZ, -0x800000 ;  /* 0xff800000ff157424 */ /* 0x000fc400078e00ff */
[----:B------:R-:W-:Y:S02]  /*0100*/  IMAD.MOV.U32 R20, RZ, RZ, -0x800000 ;  /* 0xff800000ff147424 */ /* 0x000fe400078e00ff */
[----:B------:R-:W-:Y:S02]  /*0110*/  IMAD.MOV.U32 R18, RZ, RZ, -0x800000 ;  /* 0xff800000ff127424 */ /* 0x000fe400078e00ff */
[----:B------:R-:W-:Y:S02]  /*0120*/  IMAD.MOV.U32 R19, RZ, RZ, -0x800000 ;  /* 0xff800000ff137424 */ /* 0x000fe400078e00ff */
[----:B------:R-:W-:Y:S02]  /*0130*/  IMAD.MOV.U32 R16, RZ, RZ, -0x800000 ;  /* 0xff800000ff107424 */ /* 0x000fe400078e00ff */
[C---:B0-----:R-:W-:Y:S01]  /*0140*/  IMAD.SHL.U32 R0, R36.reuse, 0x10, RZ ;  /* 0x0000001024007824 */ /* 0x041fe200078e00ff */
[C---:B------:R-:W-:Y:S01]  /*0150*/  LOP3.LUT R73, R36.reuse, 0x1f0, RZ, 0xc0, !PT ;  /* 0x000001f024497812 */ /* 0x040fe200078ec0ff */
[----:B-1----:R-:W-:Y:S01]  /*0160*/  USHF.L.U32 UR6, UR4, 0x6, URZ ;  /* 0x0000000604067899 */ /* 0x002fe2000800063f */
[----:B------:R-:W-:Y:S01]  /*0170*/  LOP3.LUT R61, R36, 0x1ff, RZ, 0xc0, !PT ;  /* 0x000001ff243d7812 */ /* 0x000fe200078ec0ff */
[----:B------:R-:W-:Y:S01]  /*0180*/  UIMAD UR4, UR4, 0x5100, URZ ;  /* 0x00005100040478a4 */ /* 0x000fe2000f8e023f */
[----:B------:R-:W-:Y:S01]  /*0190*/  LOP3.LUT R0, R0, 0x1ff0, RZ, 0xc0, !PT ;  /* 0x00001ff000007812 */ /* 0x000fe200078ec0ff */
[C---:B------:R-:W-:Y:S01]  /*01a0*/  IMAD.SHL.U32 R17, R36.reuse, 0x4, RZ ;  /* 0x0000000424117824 */ /* 0x040fe200078e00ff */
[C---:B------:R-:W-:Y:S01]  /*01b0*/  IADD3 R2, R36.reuse, 0x400, RZ ;  /* 0x0000040024027810 */ /* 0x040fe20007ffe0ff */
[----:B------:R-:W-:Y:S01]  /*01c0*/  IMAD.U32 R52, RZ, RZ, UR6 ;  /* 0x00000006ff347e24 */ /* 0x000fe2000f8e00ff */
[----:B------:R-:W-:Y:S01]  /*01d0*/  IADD3 R3, R36, 0x800, RZ ;  /* 0x0000080024037810 */ /* 0x000fe20007ffe0ff */
[----:B------:R-:W-:Y:S01]  /*01e0*/  IMAD.IADD R73, R73, 0x1, R0 ;  /* 0x0000000149497824 */ /* 0x000fe200078e0200 */
[----:B------:R-:W-:-:S02]  /*01f0*/  SHF.R.U32.HI R0, RZ, 0x3, R36 ;  /* 0x00000003ff007819 */ /* 0x000fc40000011624 */
[----:B------:R-:W-:Y:S02]  /*0200*/  SHF.R.U32.HI R2, RZ, 0x3, R2 ;  /* 0x00000003ff027819 */ /* 0x000fe40000011602 */
[----:B------:R-:W-:Y:S02]  /*0210*/  LOP3.LUT R0, R0, 0x38, RZ, 0xc0, !PT ;  /* 0x0000003800007812 */ /* 0x000fe400078ec0ff */
[----:B------:R-:W-:Y:S02]  /*0220*/  SHF.R.U32.HI R3, RZ, 0x3, R3 ;  /* 0x00000003ff037819 */ /* 0x000fe40000011603 */
[----:B------:R-:W-:Y:S01]  /*0230*/  LOP3.LUT R2, R2, 0xb8, RZ, 0xc0, !PT ;  /* 0x000000b802027812 */ /* 0x000fe200078ec0ff */
[C---:B------:R-:W-:Y:S01]  /*0240*/  IMAD R72, R61.reuse, 0x8, R0 ;  /* 0x000000083d487824 */ /* 0x040fe200078e0200 */
[C---:B------:R-:W-:Y:S02]  /*0250*/  LEA.HI R0, R36.reuse, 0x20, RZ, 0x1c ;  /* 0x0000002024007811 */ /* 0x040fe400078fe0ff */
[----:B------:R-:W-:Y:S01]  /*0260*/  SHF.R.U32.HI R5, RZ, 0x6, R36 ;  /* 0x00000006ff057819 */ /* 0x000fe20000011624 */
[----:B------:R-:W-:Y:S01]  /*0270*/  IMAD R63, R61, 0x8, R2 ;  /* 0x000000083d3f7824 */ /* 0x000fe200078e0202 */
[----:B------:R-:W-:-:S02]  /*0280*/  IADD3 R4, R36, 0xc00, RZ ;  /* 0x00000c0024047810 */ /* 0x000fc40007ffe0ff */
[----:B------:R-:W-:Y:S01]  /*0290*/  LOP3.LUT R62, R3, 0x138, RZ, 0xc0, !PT ;  /* 0x00000138033e7812 */ /* 0x000fe200078ec0ff */
[----:B------:R-:W-:Y:S01]  /*02a0*/  IMAD.SHL.U32 R3, R36, 0x40, RZ ;  /* 0x0000004024037824 */ /* 0x000fe200078e00ff */
[----:B------:R-:W-:Y:S01]  /*02b0*/  SHF.R.U32.HI R58, RZ, 0x4, R36 ;  /* 0x00000004ff3a7819 */ /* 0x000fe20000011624 */
[----:B------:R0:W1:Y:S01]  /*02c0*/  R2UR UR17, R5 ;  /* 0x00000000051173c2 */ /* 0x00006200000e0000 */
[----:B------:R-:W-:Y:S01]  /*02d0*/  IADD3 R60, R0, UR6, RZ ;  /* 0x00000006003c7c10 */ /* 0x000fe2000fffe0ff */
[----:B------:R-:W-:Y:S01]  /*02e0*/  IMAD R62, R61, 0x8, R62 ;  /* 0x000000083d3e7824 */ /* 0x000fe200078e023e */
[----:B------:R-:W-:Y:S02]  /*02f0*/  SHF.R.U32.HI R59, RZ, 0x6, R36 ;  /* 0x00000006ff3b7819 */ /* 0x000fe40000011624 */
[----:B------:R-:W-:Y:S01]  /*0300*/  SHF.R.U32.HI R4, RZ, 0x3, R4 ;  /* 0x00000003ff047819 */ /* 0x000fe20000011604 */
[----:B------:R-:W-:Y:S01]  /*0310*/  IMAD.HI R2, R60, 0x1948b0fd, RZ ;  /* 0x1948b0fd3c027827 */ /* 0x000fe200078e02ff */
[----:B------:R-:W-:-:S02]  /*0320*/  SGXT.U32 R58, R58, 0x5 ;  /* 0x000000053a3a781a */ /* 0x000fc40000000000 */
[----:B------:R-:W-:Y:S01]  /*0330*/  SGXT.U32 R59, R59, 0x3 ;  /* 0x000000033b3b781a */ /* 0x000fe20000000000 */
[----:B0-----:R-:W-:Y:S01]  /*0340*/  IMAD.U32 R5, RZ, RZ, UR4 ;  /* 0x00000004ff057e24 */ /* 0x001fe2000f8e00ff */
[----:B------:R-:W-:Y:S01]  /*0350*/  LOP3.LUT R54, R3, 0xfc0, RZ, 0xc0, !PT ;  /* 0x00000fc003367812 */ /* 0x000fe200078ec0ff */
[----:B------:R-:W-:Y:S01]  /*0360*/  ULDC.64 UR4, c[0x0][0x160] ;  /* 0x0000580000047ab9 */ /* 0x000fe20000000a00 */
[----:B------:R-:W-:Y:S01]  /*0370*/  IADD3 R56, R17, 0x800, RZ ;  /* 0x0000080011387810 */ /* 0x000fe20007ffe0ff */
[--C-:B------:R-:W-:Y:S01]  /*0380*/  IMAD R32, R0, 0x144, R5.reuse ;  /* 0x0000014400207824 */ /* 0x100fe200078e0205 */
[----:B------:R-:W-:Y:S01]  /*0390*/  LOP3.LUT R4, R4, 0x1b8, RZ, 0xc0, !PT ;  /* 0x000001b804047812 */ /* 0x000fe200078ec0ff */
[C---:B------:R-:W-:Y:S01]  /*03a0*/  IMAD R34, R58.reuse, 0x144, R5 ;  /* 0x000001443a227824 */ /* 0x040fe200078e0205 */
[----:B------:R-:W-:Y:S02]  /*03b0*/  SHF.R.U32.HI R3, RZ, 0x1f, R2 ;  /* 0x0000001fff037819 */ /* 0x000fe40000011602 */
[----:B------:R-:W-:Y:S01]  /*03c0*/  LOP3.LUT R58, R58, UR6, RZ, 0xfc, !PT ;  /* 0x000000063a3a7c12 */ /* 0x000fe2000f8efcff */
[----:B------:R-:W-:Y:S01]  /*03d0*/  IMAD R61, R61, 0x8, R4 ;  /* 0x000000083d3d7824 */ /* 0x000fe200078e0204 */
[----:B------:R-:W-:-:S02]  /*03e0*/  SHF.R.U32.HI R5, RZ, 0x2, R56 ;  /* 0x00000002ff057819 */ /* 0x000fc40000011638 */
[----:B------:R-:W-:Y:S01]  /*03f0*/  LOP3.LUT R0, R59, R54, RZ, 0xfc, !PT ;  /* 0x000000363b007212 */ /* 0x000fe200078efcff */
[----:B-1----:R-:W-:Y:S01]  /*0400*/  UIADD3 UR24, UR17, 0x8, URZ ;  /* 0x0000000811187890 */ /* 0x002fe2000fffe03f */
[----:B------:R-:W-:Y:S01]  /*0410*/  LOP3.LUT R57, R52, 0x10, R59, 0xfe, !PT ;  /* 0x0000001034397812 */ /* 0x000fe200078efe3b */
[----:B------:R-:W-:Y:S01]  /*0420*/  UIADD3 UR22, UR17, 0x38, URZ ;  /* 0x0000003811167890 */ /* 0x000fe2000fffe03f */
[-C--:B------:R-:W-:Y:S01]  /*0430*/  LEA.HI.SX32 R31, R2, R3.reuse, 0x1b ;  /* 0x00000003021f7211 */ /* 0x080fe200078fdaff */
[----:B------:R-:W-:Y:S01]  /*0440*/  IMAD.SHL.U32 R55, R0, 0x4, RZ ;  /* 0x0000000400377824 */ /* 0x000fe200078e00ff */
[----:B------:R-:W-:Y:S01]  /*0450*/  LEA.HI.SX32 R4, R2, R3, 0x18 ;  /* 0x0000000302047211 */ /* 0x000fe200078fc2ff */
[----:B------:R-:W-:Y:S01]  /*0460*/  IMAD.HI R2, R58, 0x1948b0fd, RZ ;  /* 0x1948b0fd3a027827 */ /* 0x000fe200078e02ff */
[----:B------:R-:W-:Y:S01]  /*0470*/  LOP3.LUT R5, R5, 0x3f0, RZ, 0xc0, !PT ;  /* 0x000003f005057812 */ /* 0x000fe200078ec0ff */
[----:B------:R-:W-:Y:S01]  /*0480*/  UIADD3 UR21, UR17, 0x28, URZ ;  /* 0x0000002811157890 */ /* 0x000fe2000fffe03f */
[----:B------:R-:W-:Y:S01]  /*0490*/  LEA.HI R55, R54, R55, RZ, 0x1e ;  /* 0x0000003736377211 */ /* 0x000fe200078ff0ff */
[----:B------:R-:W-:Y:S01]  /*04a0*/  IMAD.SHL.U32 R3, R0, 0x8, RZ ;  /* 0x0000000800037824 */ /* 0x000fe200078e00ff */
[----:B------:R-:W-:Y:S01]  /*04b0*/  LOP3.LUT R7, R36, 0xf, RZ, 0xc0, !PT ;  /* 0x0000000f24077812 */ /* 0x000fe200078ec0ff */
[----:B------:R-:W-:Y:S01]  /*04c0*/  IMAD.HI R0, R57, 0x1948b0fd, RZ ;  /* 0x1948b0fd39007827 */ /* 0x000fe200078e02ff */
[----:B------:R-:W-:Y:S01]  /*04d0*/  LOP3.LUT R74, R52, 0x3f, R36, 0xf8, !PT ;  /* 0x0000003f344a7812 */ /* 0x000fe200078ef824 */
[----:B------:R-:W-:Y:S01]  /*04e0*/  UIADD3 UR23, UR17, 0x18, URZ ;  /* 0x0000001811177890 */ /* 0x000fe2000fffe03f */
[----:B------:R-:W-:Y:S01]  /*04f0*/  LEA.HI R54, R54, R3, RZ, 0x1d ;  /* 0x0000000336367211 */ /* 0x000fe200078fe8ff */
[----:B------:R-:W-:Y:S01]  /*0500*/  IMAD R56, R56, 0x4, R5 ;  /* 0x0000000438387824 */ /* 0x000fe200078e0205 */
[----:B------:R-:W-:Y:S01]  /*0510*/  SHF.R.U32.HI R5, RZ, 0x1f, R2 ;  /* 0x0000001fff057819 */ /* 0x000fe20000011602 */
[----:B------:R-:W-:Y:S01]  /*0520*/  IMAD R11, R4, 0x144, RZ ;  /* 0x00000144040b7824 */ /* 0x000fe200078e02ff */
[----:B------:R-:W-:Y:S01]  /*0530*/  SHF.R.U32.HI R3, RZ, 0x1f, R0 ;  /* 0x0000001fff037819 */ /* 0x000fe20000011600 */
[----:B------:R-:W-:Y:S01]  /*0540*/  UIADD3 UR20, UR6, UR22, URZ ;  /* 0x0000001606147290 */ /* 0x000fe2000fffe03f */
[CC--:B------:R-:W-:Y:S01]  /*0550*/  LEA.HI.SX32 R30, R2.reuse, R5.reuse, 0x1b ;  /* 0x00000005021e7211 */ /* 0x0c0fe200078fdaff */
[----:B------:R-:W-:Y:S01]  /*0560*/  UIADD3 UR19, UR6, UR21, URZ ;  /* 0x0000001506137290 */ /* 0x000fe2000fffe03f */
[----:B------:R-:W-:Y:S01]  /*0570*/  LEA.HI.SX32 R5, R2, R5, 0x18 ;  /* 0x0000000502057211 */ /* 0x000fe200078fc2ff */
[----:B------:R-:W-:Y:S01]  /*0580*/  UIADD3 UR18, UR6, UR24, URZ ;  /* 0x0000001806127290 */ /* 0x000fe2000fffe03f */
[----:B------:R-:W-:Y:S01]  /*0590*/  LEA.HI.SX32 R6, R0, R3, 0x1b ;  /* 0x0000000300067211 */ /* 0x000fe200078fdaff */
[----:B------:R-:W-:Y:S01]  /*05a0*/  IMAD.WIDE.U32 R2, R7, 0x20, RZ ;  /* 0x0000002007027825 */ /* 0x000fe200078e00ff */
[----:B------:R-:W-:Y:S01]  /*05b0*/  ISETP.GE.AND P0, PT, R74, 0x2880, PT ;  /* 0x000028804a00780c */ /* 0x000fe20003f06270 */
[----:B------:R-:W-:Y:S01]  /*05c0*/  UIMAD.WIDE UR8, UR18, 0x1948b0fd, URZ ;  /* 0x1948b0fd120878a5 */ /* 0x000fe2000f8e023f */
[C---:B------:R-:W-:Y:S01]  /*05d0*/  LOP3.LUT R53, R52.reuse, 0x20, R59, 0xfe, !PT ;  /* 0x0000002034357812 */ /* 0x040fe200078efe3b */
[----:B------:R-:W-:Y:S01]  /*05e0*/  IMAD R9, R5, 0x144, RZ ;  /* 0x0000014405097824 */ /* 0x000fe200078e02ff */
[----:B------:R-:W-:Y:S01]  /*05f0*/  LOP3.LUT R27, R59, UR6, RZ, 0xfc, !PT ;  /* 0x000000063b1b7c12 */ /* 0x000fe2000f8efcff */
[----:B------:R-:W-:Y:S01]  /*0600*/  IMAD.WIDE R4, R11, 0x8, R2 ;  /* 0x000000080b047825 */ /* 0x000fe200078e0202 */
[----:B------:R-:W-:Y:S01]  /*0610*/  LOP3.LUT R52, R52, 0x30, R59, 0xfe, !PT ;  /* 0x0000003034347812 */ /* 0x000fe200078efe3b */
[----:B------:R-:W-:Y:S01]  /*0620*/  UIADD3 UR6, UR6, UR23, URZ ;  /* 0x0000001706067290 */ /* 0x000fe2000fffe03f */
[----:B------:R-:W-:Y:S01]  /*0630*/  LOP3.LUT R17, R17, 0x3c, RZ, 0xc0, !PT ;  /* 0x0000003c11117812 */ /* 0x000fe200078ec0ff */
[----:B------:R-:W-:Y:S01]  /*0640*/  IMAD.WIDE R2, R9, 0x8, R2 ;  /* 0x0000000809027825 */ /* 0x000fe200078e0202 */
[----:B------:R-:W-:Y:S01]  /*0650*/  UIMAD.WIDE UR12, UR19, 0x1948b0fd, URZ ;  /* 0x1948b0fd130c78a5 */ /* 0x000fe2000f8e023f */
[----:B------:R-:W-:Y:S01]  /*0660*/  LOP3.LUT R11, R36, 0x3f, RZ, 0xc0, !PT ;  /* 0x0000003f240b7812 */ /* 0x000fe200078ec0ff */
[----:B------:R-:W-:Y:S01]  /*0670*/  UIMAD.WIDE UR10, UR6, 0x1948b0fd, URZ ;  /* 0x1948b0fd060a78a5 */ /* 0x000fe2000f8e023f */
[----:B------:R-:W-:Y:S01]  /*0680*/  @P0 LOP3.LUT R75, R75, 0x8, RZ, 0xfc, !PT ;  /* 0x000000084b4b0812 */ /* 0x000fe200078efcff */
[----:B------:R-:W-:Y:S01]  /*0690*/  IMAD.HI R0, R53, 0x1948b0fd, RZ ;  /* 0x1948b0fd35007827 */ /* 0x000fe200078e02ff */
[----:B------:R-:W-:Y:S01]  /*06a0*/  IADD3 R78, P1, R2, c[0x0][0x168], RZ ;  /* 0x00005a00024e7a10 */ /* 0x000fe20007f3e0ff */
[----:B------:R-:W-:Y:S01]  /*06b0*/  UIMAD.WIDE UR14, UR20, 0x1948b0fd, URZ ;  /* 0x1948b0fd140e78a5 */ /* 0x000fe2000f8e023f */
[----:B------:R-:W-:Y:S01]  /*06c0*/  LOP3.LUT R75, R75, 0xffffdfff, RZ, 0xc0, !PT ;  /* 0xffffdfff4b4b7812 */ /* 0x000fe200078ec0ff */
[----:B------:R-:W-:Y:S01]  /*06d0*/  IMAD.HI R10, R27, 0x1948b0fd, RZ ;  /* 0x1948b0fd1b0a7827 */ /* 0x000fe200078e02ff */
[----:B------:R-:W-:Y:S01]  /*06e0*/  IADD3.X R79, R3, c[0x0][0x16c], RZ, P1, !PT ;  /* 0x00005b00034f7a10 */ /* 0x000fe20000ffe4ff */
[----:B------:R-:W-:Y:S01]  /*06f0*/  USHF.R.U32.HI UR7, URZ, 0x1f, UR9 ;  /* 0x0000001f3f077899 */ /* 0x000fe20008011609 */
[----:B------:R-:W-:Y:S01]  /*0700*/  PLOP3.LUT P1, PT, PT, PT, PT, 0x8, 0x0 ;  /* 0x000000000000781c */ /* 0x000fe20003f2e170 */
[----:B------:R-:W-:Y:S01]  /*0710*/  IMAD.HI R8, R52, 0x1948b0fd, RZ ;  /* 0x1948b0fd34087827 */ /* 0x000fe200078e02ff */
[----:B------:R-:W-:Y:S01]  /*0720*/  IADD3 R26, P0, R4, c[0x0][0x168], RZ ;  /* 0x00005a00041a7a10 */ /* 0x000fe20007f1e0ff */
[----:B------:R-:W-:Y:S01]  /*0730*/  USHF.R.U32.HI UR8, URZ, 0x1f, UR11 ;  /* 0x0000001f3f087899 */ /* 0x000fe2000801160b */
[----:B------:R-:W-:Y:S01]  /*0740*/  @P2 LOP3.LUT R75, R75, 0x2000, RZ, 0xfc, !PT ;  /* 0x000020004b4b2812 */ /* 0x000fe200078efcff */
[----:B------:R-:W-:Y:S01]  /*0750*/  USHF.R.U32.HI UR10, URZ, 0x1f, UR13 ;  /* 0x0000001f3f0a7899 */ /* 0x000fe2000801160d */
[----:B------:R-:W-:Y:S01]  /*0760*/  IADD3.X R77, R5, c[0x0][0x16c], RZ, P0, !PT ;  /* 0x00005b00054d7a10 */ /* 0x000fe200007fe4ff */
[----:B------:R-:W-:Y:S01]  /*0770*/  USHF.R.U32.HI UR12, URZ, 0x1f, UR15 ;  /* 0x0000001f3f0c7899 */ /* 0x000fe2000801160f */
[----:B------:R-:W-:Y:S01]  /*0780*/  PLOP3.LUT P0, PT, PT, PT, PT, 0x8, 0x0 ;  /* 0x000000000000781c */ /* 0x000fe20003f0e170 */
[----:B------:R-:W-:Y:S01]  /*0790*/  ULEA.HI.SX32 UR7, UR9, UR7, 0x1b ;  /* 0x0000000709077291 */ /* 0x000fe2000f8fda3f */
[----:B------:R-:W-:Y:S01]  /*07a0*/  LOP3.LUT R75, R75, 0xffffefff, RZ, 0xc0, !PT ;  /* 0xffffefff4b4b7812 */ /* 0x000fe200078ec0ff */
[----:B------:R-:W-:Y:S01]  /*07b0*/  ULEA.HI.SX32 UR8, UR11, UR8, 0x1b ;  /* 0x000000080b087291 */ /* 0x000fe2000f8fda3f */
[----:B------:R-:W-:Y:S01]  /*07c0*/  PLOP3.LUT P2, PT, PT, PT, PT, 0x8, 0x0 ;  /* 0x000000000000781c */ /* 0x000fe20003f4e170 */
[----:B------:R-:W-:Y:S01]  /*07d0*/  ULEA.HI.SX32 UR10, UR13, UR10, 0x1b ;  /* 0x0000000a0d0a7291 */ /* 0x000fe2000f8fda3f */
[----:B------:R-:W-:Y:S01]  /*07e0*/  @P1 LOP3.LUT R75, R75, 0x1000, RZ, 0xfc, !PT ;  /* 0x000010004b4b1812 */ /* 0x000fe200078efcff */
[----:B------:R-:W-:Y:S01]  /*07f0*/  ULEA.HI.SX32 UR12, UR15, UR12, 0x1b ;  /* 0x0000000c0f0c7291 */ /* 0x000fe2000f8fda3f */
[----:B------:R-:W-:Y:S01]  /*0800*/  SHF.R.U32.HI R7, RZ, 0x1f, R0 ;  /* 0x0000001fff077819 */ /* 0x000fe20000011600 */
[----:B------:R-:W-:Y:S01]  /*0810*/  ULEA.HI UR9, UR7, UR7, URZ, 0x3 ;  /* 0x0000000707097291 */ /* 0x000fe2000f8f183f */
[----:B------:R-:W-:Y:S01]  /*0820*/  LOP3.LUT R75, R75, 0xfffff7ff, RZ, 0xc0, !PT ;  /* 0xfffff7ff4b4b7812 */ /* 0x000fe200078ec0ff */
[----:B------:R-:W-:Y:S01]  /*0830*/  ULEA.HI UR11, UR8, UR8, URZ, 0x3 ;  /* 0x00000008080b7291 */ /* 0x000fe2000f8f183f */
[----:B------:R-:W-:Y:S01]  /*0840*/  IADD3 R3, R36, 0x200, RZ ;  /* 0x0000020024037810 */ /* 0x000fe20007ffe0ff */
[----:B------:R-:W-:Y:S01]  /*0850*/  ULEA.HI UR13, UR10, UR10, URZ, 0x3 ;  /* 0x0000000a0a0d7291 */ /* 0x000fe2000f8f183f */
[----:B------:R-:W-:Y:S01]  /*0860*/  @P0 LOP3.LUT R75, R75, 0x800, RZ, 0xfc, !PT ;  /* 0x000008004b4b0812 */ /* 0x000fe200078efcff */
[----:B------:R-:W-:Y:S01]  /*0870*/  ULEA.HI UR14, UR12, UR12, URZ, 0x3 ;  /* 0x0000000c0c0e7291 */ /* 0x000fe2000f8f183f */
[----:B------:R-:W-:Y:S01]  /*0880*/  PLOP3.LUT P1, PT, PT, PT, PT, 0x8, 0x0 ;  /* 0x000000000000781c */ /* 0x000fe20003f2e170 */
[----:B------:R-:W-:Y:S01]  /*0890*/  ULOP3.LUT UR9, UR9, 0xfffffff8, URZ, 0xc0, !UPT ;  /* 0xfffffff809097892 */ /* 0x000fe2000f8ec03f */
[----:B------:R-:W-:Y:S01]  /*08a0*/  LOP3.LUT R75, R75, 0xfffffbff, RZ, 0xc0, !PT ;  /* 0xfffffbff4b4b7812 */ /* 0x000fe200078ec0ff */
[----:B------:R-:W-:Y:S01]  /*08b0*/  ULOP3.LUT UR11, UR11, 0xfffffff8, URZ, 0xc0, !UPT ;  /* 0xfffffff80b0b7892 */ /* 0x000fe2000f8ec03f */
[----:B------:R-:W-:Y:S01]  /*08c0*/  LEA.HI.SX32 R28, R0, R7, 0x1b ;  /* 0x00000007001c7211 */ /* 0x000fe200078fdaff */
[----:B------:R-:W-:Y:S01]  /*08d0*/  ULOP3.LUT UR13, UR13, 0xfffffff8, URZ, 0xc0, !UPT ;  /* 0xfffffff80d0d7892 */ /* 0x000fe2000f8ec03f */
[----:B------:R-:W-:Y:S01]  /*08e0*/  SHF.R.U32.HI R7, RZ, 0x1f, R10 ;  /* 0x0000001fff077819 */ /* 0x000fe2000001160a */
[----:B------:R-:W-:Y:S01]  /*08f0*/  ULOP3.LUT UR14, UR14, 0xfffffff8, URZ, 0xc0, !UPT ;  /* 0xfffffff80e0e7892 */ /* 0x000fe2000f8ec03f */
[----:B------:R-:W-:Y:S01]  /*0900*/  SHF.R.U32.HI R3, RZ, 0x3, R3 ;  /* 0x00000003ff037819 */ /* 0x000fe20000011603 */
[----:B------:R-:W-:Y:S01]  /*0910*/  UIADD3 UR9, UR7, -UR9, URZ ;  /* 0x8000000907097290 */ /* 0x000fe2000fffe03f */
[----:B------:R-:W-:Y:S01]  /*0920*/  @P2 LOP3.LUT R75, R75, 0x400, RZ, 0xfc, !PT ;  /* 0x000004004b4b2812 */ /* 0x000fe200078efcff */
[----:B------:R-:W-:Y:S01]  /*0930*/  UIADD3 UR11, UR8, -UR11, URZ ;  /* 0x8000000b080b7290 */ /* 0x000fe2000fffe03f */
[----:B------:R-:W-:Y:S01]  /*0940*/  IADD3 R4, R36, 0x600, RZ ;  /* 0x0000060024047810 */ /* 0x000fe20007ffe0ff */
[----:B------:R-:W-:Y:S01]  /*0950*/  UIADD3 UR13, UR10, -UR13, URZ ;  /* 0x8000000d0a0d7290 */ /* 0x000fe2000fffe03f */
[----:B------:R-:W-:Y:S01]  /*0960*/  LEA.HI.SX32 R2, R10, R7, 0x1b ;  /* 0x000000070a027211 */ /* 0x000fe200078fdaff */
[----:B------:R-:W-:Y:S01]  /*0970*/  IMAD.IADD R10, R17, 0x1, R32 ;  /* 0x00000001110a7824 */ /* 0x000fe200078e0220 */
[----:B------:R-:W-:Y:S01]  /*0980*/  LOP3.LUT R3, R3, 0x78, RZ, 0xc0, !PT ;  /* 0x0000007803037812 */ /* 0x000fe200078ec0ff */
[----:B------:R-:W-:Y:S01]  /*0990*/  UIADD3 UR14, UR12, -UR14, URZ ;  /* 0x8000000e0c0e7290 */ /* 0x000fe2000fffe03f */
[----:B------:R-:W-:Y:S01]  /*09a0*/  PLOP3.LUT P0, PT, PT, PT, PT, 0x8, 0x0 ;  /* 0x000000000000781c */ /* 0x000fe20003f0e170 */
[----:B------:R-:W-:Y:S01]  /*09b0*/  IMAD.MOV.U32 R0, RZ, RZ, -0x1 ;  /* 0xffffffffff007424 */ /* 0x000fe200078e00ff */
[C---:B------:R-:W-:Y:S01]  /*09c0*/  IADD3 R7, R36.reuse, 0xe00, RZ ;  /* 0x00000e0024077810 */ /* 0x040fe20007ffe0ff */
[C---:B------:R-:W-:Y:S01]  /*09d0*/  IMAD R15, R36.reuse, 0x8, R3 ;  /* 0x00000008240f7824 */ /* 0x040fe200078e0203 */
[----:B------:R-:W-:Y:S01]  /*09e0*/  LOP3.LUT R75, R75, 0xfffffdff, RZ, 0xc0, !PT ;  /* 0xfffffdff4b4b7812 */ /* 0x000fe200078ec0ff */
[----:B------:R-:W-:Y:S01]  /*09f0*/  UIMAD UR25, UR8, -0x144, UR6 ;  /* 0xfffffebc081978a4 */ /* 0x000fe2000f8e0206 */
[----:B------:R-:W-:Y:S01]  /*0a00*/  IADD3 R5, R36, 0xa00, RZ ;  /* 0x00000a0024057810 */ /* 0x000fe20007ffe0ff */
[----:B------:R-:W-:Y:S01]  /*0a10*/  UIMAD UR26, UR10, -0x144, UR19 ;  /* 0xfffffebc0a1a78a4 */ /* 0x000fe2000f8e0213 */
[----:B------:R-:W-:Y:S01]  /*0a20*/  SHF.R.U32.HI R4, RZ, 0x3, R4 ;  /* 0x00000003ff047819 */ /* 0x000fe20000011604 */
[----:B------:R-:W-:Y:S01]  /*0a30*/  UIMAD UR27, UR12, -0x144, UR20 ;  /* 0xfffffebc0c1b78a4 */ /* 0x000fe2000f8e0214 */
[----:B------:R-:W-:Y:S01]  /*0a40*/  SHF.R.U32.HI R7, RZ, 0x3, R7 ;  /* 0x00000003ff077819 */ /* 0x000fe20000011607 */
[----:B------:R-:W-:Y:S01]  /*0a50*/  UIMAD.WIDE UR8, UR9, UR16, UR4 ;  /* 0x00000010090872a5 */ /* 0x000fe2000f8e0204 */
[----:B------:R-:W-:Y:S01]  /*0a60*/  @P1 LOP3.LUT R75, R75, 0x200, RZ, 0xfc, !PT ;  /* 0x000002004b4b1812 */ /* 0x000fe200078efcff */
[----:B------:R-:W-:Y:S01]  /*0a70*/  UIMAD.WIDE UR10, UR11, UR16, UR4 ;  /* 0x000000100b0a72a5 */ /* 0x000fe2000f8e0204 */
[----:B------:R-:W-:Y:S01]  /*0a80*/  SHF.R.U32.HI R5, RZ, 0x3, R5 ;  /* 0x00000003ff057819 */ /* 0x000fe20000011605 */
[----:B------:R-:W-:Y:S01]  /*0a90*/  UIMAD.WIDE UR12, UR13, UR16, UR4 ;  /* 0x000000100d0c72a5 */ /* 0x000fe2000f8e0204 */
[----:B------:R-:W-:Y:S01]  /*0aa0*/  LOP3.LUT R4, R4, 0xf8, RZ, 0xc0, !PT ;  /* 0x000000f804047812 */ /* 0x000fe200078ec0ff */
[----:B------:R-:W-:Y:S01]  /*0ab0*/  UIMAD UR15, UR7, -0x144, UR18 ;  /* 0xfffffebc070f78a4 */ /* 0x000fe2000f8e0212 */
[----:B------:R-:W-:Y:S01]  /*0ac0*/  LEA.HI R3, R2, R2, RZ, 0x3 ;  /* 0x0000000202037211 */ /* 0x000fe200078f18ff */
[----:B------:R-:W-:Y:S01]  /*0ad0*/  UIMAD.WIDE UR4, UR14, UR16, UR4 ;  /* 0x000000100e0472a5 */ /* 0x000fe2000f8e0204 */
[----:B------:R-:W-:Y:S01]  /*0ae0*/  SHF.R.U32.HI R9, RZ, 0x1f, R8 ;  /* 0x0000001fff097819 */ /* 0x000fe20000011608 */
[----:B------:R-:W-:Y:S01]  /*0af0*/  IMAD R14, R36, 0x8, R4 ;  /* 0x00000008240e7824 */ /* 0x000fe200078e0204 */
[----:B------:R-:W-:-:S02]  /*0b00*/  LOP3.LUT R7, R7, 0x1f8, RZ, 0xc0, !PT ;  /* 0x000001f807077812 */ /* 0x000fc400078ec0ff */
[----:B------:R-:W-:Y:S02]  /*0b10*/  LOP3.LUT R75, R75, 0xfffffeff, RZ, 0xc0, !PT ;  /* 0xfffffeff4b4b7812 */ /* 0x000fe400078ec0ff */
[----:B------:R-:W-:Y:S01]  /*0b20*/  LOP3.LUT R5, R5, 0x178, RZ, 0xc0, !PT ;  /* 0x0000017805057812 */ /* 0x000fe200078ec0ff */
[----:B------:R-:W-:Y:S01]  /*0b30*/  IMAD R12, R36, 0x8, R7 ;  /* 0x00000008240c7824 */ /* 0x000fe200078e0207 */
[----:B------:R-:W-:Y:S01]  /*0b40*/  LOP3.LUT R3, R3, 0xfffffff8, RZ, 0xc0, !PT ;  /* 0xfffffff803037812 */ /* 0x000fe200078ec0ff */
[----:B------:R-:W-:Y:S01]  /*0b50*/  IMAD R7, R2, -0x144, R27 ;  /* 0xfffffebc02077824 */ /* 0x000fe200078e021b */
[----:B------:R-:W-:Y:S01]  /*0b60*/  LEA.HI R4, R6, R6, RZ, 0x3 ;  /* 0x0000000606047211 */ /* 0x000fe200078f18ff */
[----:B------:R-:W-:Y:S01]  /*0b70*/  IMAD R13, R36, 0x8, R5 ;  /* 0x00000008240d7824 */ /* 0x000fe200078e0205 */
[----:B------:R-:W-:Y:S01]  /*0b80*/  LEA.HI.SX32 R29, R8, R9, 0x1b ;  /* 0x00000009081d7211 */ /* 0x000fe200078fdaff */
[----:B------:R-:W-:Y:S01]  /*0b90*/  IMAD.IADD R64, R2, 0x1, -R3 ;  /* 0x0000000102407824 */ /* 0x000fe200078e0a03 */
[----:B------:R-:W-:Y:S01]  /*0ba0*/  PLOP3.LUT P1, PT, PT, PT, PT, 0x8, 0x0 ;  /* 0x000000000000781c */ /* 0x000fe20003f2e170 */
[----:B------:R-:W-:Y:S01]  /*0bb0*/  IMAD.IADD R9, R17, 0x1, R34 ;  /* 0x0000000111097824 */ /* 0x000fe200078e0222 */
[----:B------:R-:W-:Y:S01]  /*0bc0*/  @P0 LOP3.LUT R75, R75, 0x100, RZ, 0xfc, !PT ;  /* 0x000001004b4b0812 */ /* 0x000fe200078efcff */
[----:B------:R-:W-:Y:S01]  /*0bd0*/  IMAD.WIDE R64, R64, R71, c[0x0][0x160] ;  /* 0x0000580040407625 */ /* 0x000fe200078e0247 */
[----:B------:R-:W-:-:S02]  /*0be0*/  LOP3.LUT R5, R4, 0xfffffff8, RZ, 0xc0, !PT ;  /* 0xfffffff804057812 */ /* 0x000fc400078ec0ff */
[----:B------:R-:W-:Y:S01]  /*0bf0*/  LEA.HI R2, R28, R28, RZ, 0x3 ;  /* 0x0000001c1c027211 */ /* 0x000fe200078f18ff */
[----:B------:R-:W-:Y:S01]  /*0c00*/  IMAD R8, R31, 0x10, R10 ;  /* 0x000000101f087824 */ /* 0x000fe200078e020a */
[----:B------:R-:W-:Y:S01]  /*0c10*/  LEA.HI R4, R29, R29, RZ, 0x3 ;  /* 0x0000001d1d047211 */ /* 0x000fe200078f18ff */
[C---:B------:R-:W-:Y:S01]  /*0c20*/  IMAD.IADD R66, R6.reuse, 0x1, -R5 ;  /* 0x0000000106427824 */ /* 0x040fe200078e0a05 */
[----:B------:R-:W-:Y:S01]  /*0c30*/  PLOP3.LUT P0, PT, PT, PT, PT, 0x8, 0x0 ;  /* 0x000000000000781c */ /* 0x000fe20003f0e170 */
[----:B------:R-:W-:Y:S01]  /*0c40*/  IMAD R6, R6, -0x144, R57 ;  /* 0xfffffebc06067824 */ /* 0x000fe200078e0239 */
[----:B------:R-:W-:Y:S01]  /*0c50*/  LOP3.LUT R75, R75, 0xffffffbf, RZ, 0xc0, !PT ;  /* 0xffffffbf4b4b7812 */ /* 0x000fe200078ec0ff */
[----:B------:R-:W-:Y:S01]  /*0c60*/  IMAD.WIDE R66, R66, R71, c[0x0][0x160] ;  /* 0x0000580042427625 */ /* 0x000fe200078e0247 */
[----:B------:R-:W-:Y:S02]  /*0c70*/  LOP3.LUT R3, R2, 0xfffffff8, RZ, 0xc0, !PT ;  /* 0xfffffff802037812 */ /* 0x000fe400078ec0ff */
[----:B------:R-:W-:Y:S01]  /*0c80*/  LOP3.LUT R4, R4, 0xfffffff8, RZ, 0xc0, !PT ;  /* 0xfffffff804047812 */ /* 0x000fe200078ec0ff */
[C---:B------:R-:W-:Y:S01]  /*0c90*/  IMAD R5, R28.reuse, -0x144, R53 ;  /* 0xfffffebc1c057824 */ /* 0x040fe200078e0235 */
[----:B------:R-:W-:Y:S01]  /*0ca0*/  LOP3.LUT R75, R75, 0xffffff7f, RZ, 0xc0, !PT ;  /* 0xffffff7f4b4b7812 */ /* 0x000fe200078ec0ff */
[----:B------:R-:W-:-:S02]  /*0cb0*/  IMAD.IADD R68, R28, 0x1, -R3 ;  /* 0x000000011c447824 */ /* 0x000fc400078e0a03 */
[----:B------:R-:W-:Y:S01]  /*0cc0*/  IMAD.IADD R70, R29, 0x1, -R4 ;  /* 0x000000011d467824 */ /* 0x000fe200078e0a04 */
[----:B------:R-:W-:Y:S01]  /*0cd0*/  @P1 LOP3.LUT R75, R75, 0x80, RZ, 0xfc, !PT ;  /* 0x000000804b4b1812 */ /* 0x000fe200078efcff */
[----:B------:R-:W-:-:S03]  /*0ce0*/  IMAD.WIDE R68, R68, R71, c[0x0][0x160] ;  /* 0x0000580044447625 */ /* 0x000fc600078e0247 */
[----:B------:R-:W-:Y:S01]  /*0cf0*/  @P0 LOP3.LUT R75, R75, 0x40, RZ, 0xfc, !PT ;  /* 0x000000404b4b0812 */ /* 0x000fe200078efcff */
[----:B------:R-:W-:Y:S02]  /*0d00*/  IMAD R4, R29, -0x144, R52 ;  /* 0xfffffebc1d047824 */ /* 0x000fe400078e0234 */
[----:B------:R-:W-:Y:S02]  /*0d10*/  IMAD R3, R30, 0x10, R9 ;  /* 0x000000101e037824 */ /* 0x000fe400078e0209 */
[----:B------:R-:W-:-:S04]  /*0d20*/  IMAD.WIDE R70, R70, R71, c[0x0][0x160] ;  /* 0x0000580046467625 */ /* 0x000fc800078e0247 */
.L_x_2:
[----:B------:R-:W-:Y:S01]  /*0d30*/  IADD3 R2, P1, R24, 0x40, RZ ;  /* 0x0000004018027810 */ /* 0x000fe20007f3e0ff */
[----:B------:R-:W-:-:S03]  /*0d40*/  USHF.R.S32.HI UR7, URZ, 0x1f, UR15 ;  /* 0x0000001f3f077899 */ /* 0x000fc6000801140f */
[----:B------:R-:W-:Y:S02]  /*0d50*/  IADD3 R30, P0, R11, R2, RZ ;  /* 0x000000020b1e7210 */ /* 0x000fe40007f1e0ff */
[----:B------:R-:W-:Y:S02]  /*0d60*/  P2R R41, PR, RZ, 0x2 ;  /* 0x00000002ff297803 */ /* 0x000fe40000000000 */
[----:B------:R-:W-:Y:S02]  /*0d70*/  P2R R81, PR, RZ, 0x1 ;  /* 0x00000001ff517803 */ /* 0x000fe40000000000 */
[----:B------:R-:W-:-:S04]  /*0d80*/  IADD3 R80, P0, -R7, R30, RZ ;  /* 0x0000001e07507210 */ /* 0x000fc80007f1e1ff */
[----:B------:R-:W-:Y:S02]  /*0d90*/  IABS R36, R80 ;  /* 0x0000005000247213 */ /* 0x000fe40000000000 */
[----:B------:R-:W-:Y:S02]  /*0da0*/  P2R R44, PR, RZ, 0x1 ;  /* 0x00000001ff2c7803 */ /* 0x000fe40000000000 */
[----:B------:R-:W-:Y:S02]  /*0db0*/  I2FP.F32.S32 R28, R36 ;  /* 0x00000024001c7245 */ /* 0x000fe40000201400 */
[----:B------:R-:W-:-:S03]  /*0dc0*/  ISETP.GE.AND P2, PT, R36, 0x8, PT ;  /* 0x000000082400780c */ /* 0x000fc60003f46270 */
[----:B------:R-:W-:-:S05]  /*0dd0*/  FMUL R28, R28, 0.125 ;  /* 0x3e0000001c1c7820 */ /* 0x000fca0000400000 */
[----:B------:R-:W-:-:S04]  /*0de0*/  FSETP.GEU.AND P1, PT, R28, 1.175494350822287508e-38, PT ;  /* 0x008000001c00780b */ /* 0x000fc80003f2e000 */
[----:B------:R-:W-:-:S09]  /*0df0*/  FSEL R29, RZ, -23, P1 ;  /* 0xc1b80000ff1d7808 */ /* 0x000fd20000800000 */
[----:B------:R-:W-:-:S05]  /*0e00*/  @!P1 FMUL R28, R28, 8388608 ;  /* 0x4b0000001c1c9820 */ /* 0x000fca0000400000 */
[C---:B------:R-:W-:Y:S02]  /*0e10*/  IADD3 R31, R28.reuse, -0x3f2aaaab, RZ ;  /* 0xc0d555551c1f7810 */ /* 0x040fe40007ffe0ff */
[----:B------:R-:W-:Y:S02]  /*0e20*/  ISETP.GE.U32.AND P1, PT, R28, 0x7f800000, PT ;  /* 0x7f8000001c00780c */ /* 0x000fe40003f26070 */
[----:B------:R-:W-:Y:S01]  /*0e30*/  LOP3.LUT R33, R31, 0xff800000, RZ, 0xc0, !PT ;  /* 0xff8000001f217812 */ /* 0x000fe200078ec0ff */
[----:B------:R-:W-:-:S04]  /*0e40*/  IMAD.MOV.U32 R31, RZ, RZ, 0x3e055027 ;  /* 0x3e055027ff1f7424 */ /* 0x000fc800078e00ff */
[----:B------:R-:W-:-:S04]  /*0e50*/  IMAD.IADD R32, R28, 0x1, -R33 ;  /* 0x000000011c207824 */ /* 0x000fc800078e0a21 */
[----:B------:R-:W-:Y:S01]  /*0e60*/  FADD R34, R32, -1 ;  /* 0xbf80000020227421 */ /* 0x000fe20000000000 */
[----:B------:R-:W-:Y:S01]  /*0e70*/  I2FP.F32.S32 R32, R33 ;  /* 0x0000002100207245 */ /* 0x000fe20000201400 */
[----:B------:R-:W-:Y:S02]  /*0e80*/  @P1 IMAD.MOV.U32 R33, RZ, RZ, 0x7f800000 ;  /* 0x7f800000ff211424 */ /* 0x000fe400078e00ff */
[----:B------:R-:W-:Y:S02]  /*0e90*/  FFMA.FTZ R35, R34, -R31, 0.14084610342979431152 ;  /* 0x3e1039f622237423 */ /* 0x000fe4000001081f */
[----:B------:R-:W-:Y:S01]  /*0ea0*/  FFMA.FTZ R29, R32, 1.1920928955078125e-07, R29 ;  /* 0x34000000201d7823 */ /* 0x000fe2000001001d */
[----:B------:R-:W-:Y:S01]  /*0eb0*/  SHF.R.S32.HI R32, RZ, 0x1f, R36 ;  /* 0x0000001fff207819 */ /* 0x000fe20000011424 */
[----:B------:R-:W-:-:S04]  /*0ec0*/  FFMA.FTZ R35, R34, R35, -0.12148627638816833496 ;  /* 0xbdf8cdcc22237423 */ /* 0x000fc80000010023 */
[----:B------:R-:W-:-:S04]  /*0ed0*/  FFMA.FTZ R35, R34, R35, 0.13980610668659210205 ;  /* 0x3e0f295522237423 */ /* 0x000fc80000010023 */
[----:B------:R-:W-:-:S04]  /*0ee0*/  FFMA.FTZ R35, R34, R35, -0.16684235632419586182 ;  /* 0xbe2ad8b922237423 */ /* 0x000fc80000010023 */
[----:B------:R-:W-:-:S04]  /*0ef0*/  FFMA.FTZ R35, R34, R35, 0.20012299716472625732 ;  /* 0x3e4ced0b22237423 */ /* 0x000fc80000010023 */
[----:B------:R-:W-:-:S04]  /*0f00*/  FFMA.FTZ R35, R34, R35, -0.24999669194221496582 ;  /* 0xbe7fff2222237423 */ /* 0x000fc80000010023 */
[----:B------:R-:W-:-:S04]  /*0f10*/  FFMA.FTZ R35, R34, R35, 0.33333182334899902344 ;  /* 0x3eaaaa7822237423 */ /* 0x000fc80000010023 */
[----:B------:R-:W-:-:S04]  /*0f20*/  FFMA.FTZ R35, R34, R35, -0.5 ;  /* 0xbf00000022237423 */ /* 0x000fc80000010023 */
[----:B------:R-:W-:-:S04]  /*0f30*/  FMUL R35, R34, R35 ;  /* 0x0000002322237220 */ /* 0x000fc80000400000 */
[----:B------:R-:W-:-:S04]  /*0f40*/  FFMA.FTZ R34, R34, R35, R34 ;  /* 0x0000002322227223 */ /* 0x000fc80000010022 */
[----:B------:R-:W-:Y:S01]  /*0f50*/  FFMA.FTZ R29, R29, 0.69314718246459960938, R34 ;  /* 0x3f3172181d1d7823 */ /* 0x000fe20000010022 */
[----:B------:R-:W-:Y:S01]  /*0f60*/  @P1 FFMA.FTZ R29, R28, R33, +INF ;  /* 0x7f8000001c1d1423 */ /* 0x000fe20000010021 */
[----:B------:R-:W-:-:S03]  /*0f70*/  IMAD.MOV.U32 R33, RZ, RZ, R36 ;  /* 0x000000ffff217224 */ /* 0x000fc600078e0024 */
[----:B------:R-:W-:-:S06]  /*0f80*/  FMUL.M8 R29, R29, 0.36067375540733337402 ;  /* 0x3eb8aa3b1d1d7820 */ /* 0x000fcc0000700000 */
[----:B------:R-:W0:Y:S02]  /*0f90*/  F2I.S64.TRUNC R28, R29 ;  /* 0x0000001d001c7311 */ /* 0x000e24000020d900 */
[----:B0-----:R-:W-:-:S05]  /*0fa0*/  IADD3 R28, P1, R28, 0x8, RZ ;  /* 0x000000081c1c7810 */ /* 0x001fca0007f3e0ff */
[----:B------:R-:W-:Y:S01]  /*0fb0*/  IMAD.X R34, RZ, RZ, R29, P1 ;  /* 0x000000ffff227224 */ /* 0x000fe200008e061d */
[----:B------:R-:W-:-:S04]  /*0fc0*/  ISETP.LT.U32.AND P1, PT, R28, 0xf, PT ;  /* 0x0000000f1c00780c */ /* 0x000fc80003f21070 */
[----:B------:R-:W-:-:S04]  /*0fd0*/  ISETP.LT.AND.EX P1, PT, R34, RZ, PT, P1 ;  /* 0x000000ff2200720c */ /* 0x000fc80003f21310 */
[----:B------:R-:W-:Y:S02]  /*0fe0*/  @P2 SEL R32, R34, RZ, P1 ;  /* 0x000000ff22202207 */ /* 0x000fe40000800000 */
[----:B------:R-:W-:Y:S02]  /*0ff0*/  IADD3 R34, P0, R30, -UR15, RZ ;  /* 0x8000000f1e227c10 */ /* 0x000fe4000ff1e0ff */
[----:B------:R-:W-:Y:S02]  /*1000*/  @P2 SEL R33, R28, 0xf, P1 ;  /* 0x0000000f1c212807 */ /* 0x000fe40000800000 */
[----:B------:R-:W-:Y:S02]  /*1010*/  IABS R39, R34 ;  /* 0x0000002200277213 */ /* 0x000fe40000000000 */
[----:B------:R-:W-:Y:S02]  /*1020*/  P2R R82, PR, RZ, 0x1 ;  /* 0x00000001ff527803 */ /* 0x000fe40000000000 */
[----:B------:R-:W-:-:S02]  /*1030*/  I2FP.F32.S32 R28, R39 ;  /* 0x00000027001c7245 */ /* 0x000fc40000201400 */
[----:B------:R-:W-:-:S03]  /*1040*/  ISETP.GE.AND P2, PT, R39, 0x8, PT ;  /* 0x000000082700780c */ /* 0x000fc60003f46270 */
[----:B------:R-:W-:-:S05]  /*1050*/  FMUL R28, R28, 0.125 ;  /* 0x3e0000001c1c7820 */ /* 0x000fca0000400000 */
[----:B------:R-:W-:-:S04]  /*1060*/  FSETP.GEU.AND P1, PT, R28, 1.175494350822287508e-38, PT ;  /* 0x008000001c00780b */ /* 0x000fc80003f2e000 */
[----:B------:R-:W-:-:S09]  /*1070*/  FSEL R29, RZ, -23, P1 ;  /* 0xc1b80000ff1d7808 */ /* 0x000fd20000800000 */
[----:B------:R-:W-:-:S05]  /*1080*/  @!P1 FMUL R28, R28, 8388608 ;  /* 0x4b0000001c1c9820 */ /* 0x000fca0000400000 */
[C---:B------:R-:W-:Y:S02]  /*1090*/  IADD3 R35, R28.reuse, -0x3f2aaaab, RZ ;  /* 0xc0d555551c237810 */ /* 0x040fe40007ffe0ff */
[----:B------:R-:W-:Y:S02]  /*10a0*/  ISETP.GE.U32.AND P1, PT, R28, 0x7f800000, PT ;  /* 0x7f8000001c00780c */ /* 0x000fe40003f26070 */
[----:B------:R-:W-:-:S05]  /*10b0*/  LOP3.LUT R35, R35, 0xff800000, RZ, 0xc0, !PT ;  /* 0xff80000023237812 */ /* 0x000fca00078ec0ff */
        /* <DEDUP_REMOVED lines=15> */
[----:B------:R-:W-:Y:S01]  /*11b0*/  FFMA.FTZ R38, R38, R37, R38 ;  /* 0x0000002526267223 */ /* 0x000fe20000010026 */
[----:B------:R-:W-:-:S03]  /*11c0*/  IMAD.MOV.U32 R37, RZ, RZ, R39 ;  /* 0x000000ffff257224 */ /* 0x000fc600078e0027 */
[----:B------:R-:W-:Y:S01]  /*11d0*/  FFMA.FTZ R29, R29, 0.69314718246459960938, R38 ;  /* 0x3f3172181d1d7823 */ /* 0x000fe20000010026 */
[----:B------:R-:W-:-:S04]  /*11e0*/  @P1 FFMA.FTZ R29, R28, R35, +INF ;  /* 0x7f8000001c1d1423 */ /* 0x000fc80000010023 */
[----:B------:R-:W-:-:S06]  /*11f0*/  FMUL.M8 R29, R29, 0.36067375540733337402 ;  /* 0x3eb8aa3b1d1d7820 */ /* 0x000fcc0000700000 */
[----:B------:R-:W0:Y:S02]  /*1200*/  F2I.S64.TRUNC R28, R29 ;  /* 0x0000001d001c7311 */ /* 0x000e24000020d900 */
[----:B0-----:R-:W-:-:S05]  /*1210*/  IADD3 R28, P1, R28, 0x8, RZ ;  /* 0x000000081c1c7810 */ /* 0x001fca0007f3e0ff */
[----:B------:R-:W-:Y:S01]  /*1220*/  IMAD.X R35, RZ, RZ, R29, P1 ;  /* 0x000000ffff237224 */ /* 0x000fe200008e061d */
[----:B------:R-:W-:-:S04]  /*1230*/  ISETP.LT.U32.AND P1, PT, R28, 0xf, PT ;  /* 0x0000000f1c00780c */ /* 0x000fc80003f21070 */
[----:B------:R-:W-:-:S04]  /*1240*/  ISETP.LT.AND.EX P1, PT, R35, RZ, PT, P1 ;  /* 0x000000ff2300720c */ /* 0x000fc80003f21310 */
[----:B------:R-:W-:Y:S02]  /*1250*/  @P2 SEL R36, R35, RZ, P1 ;  /* 0x000000ff23242207 */ /* 0x000fe40000800000 */
[----:B------:R-:W-:Y:S02]  /*1260*/  IADD3 R35, P0, -R6, R30, RZ ;  /* 0x0000001e06237210 */ /* 0x000fe40007f1e1ff */
[----:B------:R-:W-:Y:S02]  /*1270*/  @P2 SEL R37, R28, 0xf, P1 ;  /* 0x0000000f1c252807 */ /* 0x000fe40000800000 */
[----:B------:R-:W-:Y:S02]  /*1280*/  IABS R42, R35 ;  /* 0x00000023002a7213 */ /* 0x000fe40000000000 */
[----:B------:R-:W-:Y:S02]  /*1290*/  P2R R83, PR, RZ, 0x1 ;  /* 0x00000001ff537803 */ /* 0x000fe40000000000 */
[----:B------:R-:W-:-:S02]  /*12a0*/  I2FP.F32.S32 R28, R42 ;  /* 0x0000002a001c7245 */ /* 0x000fc40000201400 */
[----:B------:R-:W-:Y:S02]  /*12b0*/  ISETP.GE.AND P2, PT, R42, 0x8, PT ;  /* 0x000000082a00780c */ /* 0x000fe40003f46270 */
[----:B------:R-:W-:Y:S01]  /*12c0*/  ISETP.NE.AND P0, PT, R41, RZ, PT ;  /* 0x000000ff2900720c */ /* 0x000fe20003f05270 */
[----:B------:R-:W-:-:S04]  /*12d0*/  FMUL R28, R28, 0.125 ;  /* 0x3e0000001c1c7820 */ /* 0x000fc80000400000 */
[----:B------:R-:W-:Y:S01]  /*12e0*/  IMAD.X R0, RZ, RZ, R0, P0 ;  /* 0x000000ffff007224 */ /* 0x000fe200000e0600 */
[----:B------:R-:W-:Y:S02]  /*12f0*/  FSETP.GEU.AND P1, PT, R28, 1.175494350822287508e-38, PT ;  /* 0x008000001c00780b */ /* 0x000fe40003f2e000 */
[----:B------:R-:W-:Y:S02]  /*1300*/  ISETP.NE.AND P0, PT, R81, RZ, PT ;  /* 0x000000ff5100720c */ /* 0x000fe40003f05270 */
        /* <DEDUP_REMOVED lines=10> */
[----:B------:R-:W-:Y:S02]  /*13b0*/  FFMA.FTZ R29, R38, 1.1920928955078125e-07, R29 ;  /* 0x34000000261d7823 */ /* 0x000fe4000001001d */
        /* <DEDUP_REMOVED lines=11> */
[--C-:B------:R-:W-:Y:S01]  /*1470*/  IMAD.MOV.U32 R40, RZ, RZ, R42.reuse ;  /* 0x000000ffff287224 */ /* 0x100fe200078e002a */
[----:B------:R-:W-:Y:S02]  /*1480*/  SHF.R.S32.HI R39, RZ, 0x1f, R42 ;  /* 0x0000001fff277819 */ /* 0x000fe4000001142a */
[----:B------:R-:W-:-:S06]  /*1490*/  FMUL.M8 R29, R29, 0.36067375540733337402 ;  /* 0x3eb8aa3b1d1d7820 */ /* 0x000fcc0000700000 */
[----:B------:R-:W0:Y:S02]  /*14a0*/  F2I.S64.TRUNC R28, R29 ;  /* 0x0000001d001c7311 */ /* 0x000e24000020d900 */
[----:B0-----:R-:W-:-:S05]  /*14b0*/  IADD3 R28, P1, R28, 0x8, RZ ;  /* 0x000000081c1c7810 */ /* 0x001fca0007f3e0ff */
[----:B------:R-:W-:Y:S01]  /*14c0*/  IMAD.X R38, RZ, RZ, R29, P1 ;  /* 0x000000ffff267224 */ /* 0x000fe200008e061d */
[----:B------:R-:W-:-:S04]  /*14d0*/  ISETP.LT.U32.AND P1, PT, R28, 0xf, PT ;  /* 0x0000000f1c00780c */ /* 0x000fc80003f21070 */
[----:B------:R-:W-:-:S04]  /*14e0*/  ISETP.LT.AND.EX P1, PT, R38, RZ, PT, P1 ;  /* 0x000000ff2600720c */ /* 0x000fc80003f21310 */
[----:B------:R-:W-:Y:S02]  /*14f0*/  @P2 SEL R40, R28, 0xf, P1 ;  /* 0x0000000f1c282807 */ /* 0x000fe40000800000 */
[----:B------:R-:W-:Y:S02]  /*1500*/  @P2 SEL R39, R38, RZ, P1 ;  /* 0x000000ff26272207 */ /* 0x000fe40000800000 */
[----:B------:R-:W-:-:S04]  /*1510*/  IADD3 R38, P1, R30, -UR25, RZ ;  /* 0x800000191e267c10 */ /* 0x000fc8000ff3e0ff */
        /* <DEDUP_REMOVED lines=38> */
[----:B------:R-:W-:-:S04]  /*1780*/  IADD3 R41, P1, -R5, R30, RZ ;  /* 0x0000001e05297210 */ /* 0x000fc80007f3e1ff */
[----:B------:R-:W-:Y:S02]  /*1790*/  IABS R48, R41 ;  /* 0x0000002900307213 */ /* 0x000fe40000000000 */
[----:B------:R-:W-:Y:S02]  /*17a0*/  P2R R85, PR, RZ, 0x2 ;  /* 0x00000002ff557803 */ /* 0x000fe40000000000 */
[----:B------:R-:W-:Y:S02]  /*17b0*/  I2FP.F32.S32 R28, R48 ;  /* 0x00000030001c7245 */ /* 0x000fe40000201400 */
[----:B------:R-:W-:Y:S02]  /*17c0*/  ISETP.NE.AND P1, PT, R44, RZ, PT ;  /* 0x000000ff2c00720c */ /* 0x000fe40003f25270 */
[----:B------:R-:W-:Y:S01]  /*17d0*/  ISETP.GE.AND P3, PT, R48, 0x8, PT ;  /* 0x000000083000780c */ /* 0x000fe20003f66270 */
        /* <DEDUP_REMOVED lines=35> */
[----:B------:R-:W-:-:S04]  /*1a10*/  IABS R51, R44 ;  /* 0x0000002c00337213 */ /* 0x000fc80000000000 */
        /* <DEDUP_REMOVED lines=87> */
[----:B------:R-:W-:-:S03]  /*1f90*/  I2FP.F32.S32 R86, R87 ;  /* 0x0000005700567245 */ /* 0x000fc60000201400 */
        /* <DEDUP_REMOVED lines=11> */
[----:B------:R-:W-:-:S03]  /*2050*/  @P5 IMAD.MOV.U32 R31, RZ, RZ, 0x7f800000 ;  /* 0x7f800000ff1f5424 */ /* 0x000fc600078e00ff */
[----:B------:R-:W-:Y:S01]  /*2060*/  FFMA.FTZ R29, R29, 0.69314718246459960938, R96 ;  /* 0x3f3172181d1d7823 */ /* 0x000fe20000010060 */
[----:B------:R-:W-:Y:S01]  /*2070*/  @P5 FFMA.FTZ R29, R28, R31, +INF ;  /* 0x7f8000001c1d5423 */ /* 0x000fe2000001001f */
[----:B------:R-:W-:-:S03]  /*2080*/  IMAD.MOV.U32 R31, RZ, RZ, R97 ;  /* 0x000000ffff1f7224 */ /* 0x000fc600078e0061 */
[----:B------:R-:W-:-:S06]  /*2090*/  FMUL.M8 R28, R29, 0.36067375540733337402 ;  /* 0x3eb8aa3b1d1c7820 */ /* 0x000fcc0000700000 */
[----:B------:R-:W0:Y:S02]  /*20a0*/  F2I.S64.TRUNC R28, R28 ;  /* 0x0000001c001c7311 */ /* 0x000e24000020d900 */
[----:B0-----:R-:W-:Y:S01]  /*20b0*/  IADD3 R86, P5, R28, 0x8, RZ ;  /* 0x000000081c567810 */ /* 0x001fe20007fbe0ff */
[----:B------:R-:W-:-:S04]  /*20c0*/  IMAD.X R28, RZ, RZ, R0, P0 ;  /* 0x000000ffff1c7224 */ /* 0x000fc800000e0600 */
[----:B------:R-:W-:Y:S01]  /*20d0*/  IMAD.X R87, RZ, RZ, R29, P5 ;  /* 0x000000ffff577224 */ /* 0x000fe200028e061d */
[----:B------:R-:W-:Y:S02]  /*20e0*/  ISETP.LT.U32.AND P5, PT, R86, 0xf, PT ;  /* 0x0000000f5600780c */ /* 0x000fe40003fa1070 */
[----:B------:R-:W-:Y:S02]  /*20f0*/  SHF.R.S32.HI R29, RZ, 0x1f, R97 ;  /* 0x0000001fff1d7819 */ /* 0x000fe40000011461 */
[----:B------:R-:W-:-:S04]  /*2100*/  ISETP.LT.AND.EX P5, PT, R87, RZ, PT, P5 ;  /* 0x000000ff5700720c */ /* 0x000fc80003fa1350 */
[----:B------:R-:W-:Y:S02]  /*2110*/  @P6 SEL R31, R86, 0xf, P5 ;  /* 0x0000000f561f6807 */ /* 0x000fe40002800000 */
[----:B------:R-:W-:Y:S02]  /*2120*/  @P6 SEL R29, R87, RZ, P5 ;  /* 0x000000ff571d6207 */ /* 0x000fe40002800000 */
[----:B------:R-:W-:Y:S02]  /*2130*/  ISETP.NE.AND P5, PT, R82, RZ, PT ;  /* 0x000000ff5200720c */ /* 0x000fe40003fa5270 */
[----:B------:R-:W-:Y:S02]  /*2140*/  IADD3 R82, P0, R17, R2, RZ ;  /* 0x0000000211527210 */ /* 0x000fe40007f1e0ff */
[----:B------:R-:W-:Y:S02]  /*2150*/  ISETP.NE.AND P6, PT, R84, RZ, PT ;  /* 0x000000ff5400720c */ /* 0x000fe40003fc5270 */
[----:B------:R-:W-:Y:S01]  /*2160*/  SHF.R.S32.HI R87, RZ, 0x1f, R4 ;  /* 0x0000001fff577819 */ /* 0x000fe20000011404 */
[----:B------:R-:W-:Y:S01]  /*2170*/  IMAD.X R81, RZ, RZ, R0, P0 ;  /* 0x000000ffff517224 */ /* 0x000fe200000e0600 */
[----:B------:R-:W-:-:S02]  /*2180*/  ISETP.NE.AND P0, PT, R83, RZ, PT ;  /* 0x000000ff5300720c */ /* 0x000fc40003f05270 */
[----:B------:R-:W-:Y:S01]  /*2190*/  SHF.R.S32.HI R83, RZ, 0x1f, R7 ;  /* 0x0000001fff537819 */ /* 0x000fe20000011407 */
[C---:B------:R-:W-:Y:S01]  /*21a0*/  IMAD.X R86, R28.reuse, 0x1, ~R87, P3 ;  /* 0x000000011c567824 */ /* 0x040fe200018e0e57 */
[C---:B------:R-:W-:Y:S01]  /*21b0*/  IADD3.X R87, R28.reuse, ~UR7, RZ, P5, !PT ;  /* 0x800000071c577c10 */ /* 0x040fe2000affe4ff */
[----:B------:R-:W-:Y:S02]  /*21c0*/  USHF.R.S32.HI UR7, URZ, 0x1f, UR25 ;  /* 0x0000001f3f077899 */ /* 0x000fe40008011419 */
[C---:B------:R-:W-:Y:S01]  /*21d0*/  IMAD.X R84, R28.reuse, 0x1, ~R83, P1 ;  /* 0x000000011c547824 */ /* 0x040fe200008e0e53 */
[----:B------:R-:W-:Y:S02]  /*21e0*/  SHF.R.S32.HI R83, RZ, 0x1f, R6 ;  /* 0x0000001fff537819 */ /* 0x000fe40000011406 */
[----:B------:R-:W-:Y:S02]  /*21f0*/  ISETP.NE.AND P1, PT, R85, RZ, PT ;  /* 0x000000ff5500720c */ /* 0x000fe40003f25270 */
[C---:B------:R-:W-:Y:S01]  /*2200*/  IADD3.X R96, R28.reuse, ~UR7, RZ, P6, !PT ;  /* 0x800000071c607c10 */ /* 0x040fe2000b7fe4ff */
[----:B------:R-:W-:Y:S01]  /*2210*/  IMAD.X R83, R28, 0x1, ~R83, P0 ;  /* 0x000000011c537824 */ /* 0x000fe200000e0e53 */
[----:B------:R-:W-:Y:S01]  /*2220*/  ISETP.GT.U32.AND P0, PT, R80, RZ, PT ;  /* 0x000000ff5000720c */ /* 0x000fe20003f04070 */
[----:B------:R-:W-:Y:S01]  /*2230*/  USHF.R.S32.HI UR7, URZ, 0x1f, UR26 ;  /* 0x0000001f3f077899 */ /* 0x000fe2000801141a */
[----:B------:R-:W-:-:S02]  /*2240*/  SHF.R.S32.HI R85, RZ, 0x1f, R5 ;  /* 0x0000001fff557819 */ /* 0x000fc40000011405 */
[----:B------:R-:W-:-:S03]  /*2250*/  ISETP.GT.AND.EX P0, PT, R84, RZ, PT, P0 ;  /* 0x000000ff5400720c */ /* 0x000fc60003f04300 */
[----:B------:R-:W-:Y:S01]  /*2260*/  IMAD.X R85, R28, 0x1, ~R85, P1 ;  /* 0x000000011c557824 */ /* 0x000fe200008e0e55 */
[----:B------:R-:W-:Y:S02]  /*2270*/  SEL R84, RZ, 0x10, !P0 ;  /* 0x00000010ff547807 */ /* 0x000fe40004000000 */
[----:B------:R-:W-:Y:S02]  /*2280*/  ISETP.GT.U32.AND P0, PT, R34, RZ, PT ;  /* 0x000000ff2200720c */ /* 0x000fe40003f04070 */
[----:B------:R-:W-:Y:S01]  /*2290*/  IADD3.X R97, R28, ~UR7, RZ, P2, !PT ;  /* 0x800000071c617c10 */ /* 0x000fe200097fe4ff */
[----:B------:R-:W-:Y:S01]  /*22a0*/  USHF.R.S32.HI UR7, URZ, 0x1f, UR27 ;  /* 0x0000001f3f077899 */ /* 0x000fe2000801141b */
[----:B------:R-:W-:Y:S02]  /*22b0*/  ISETP.GT.AND.EX P0, PT, R87, RZ, PT, P0 ;  /* 0x000000ff5700720c */ /* 0x000fe40003f04300 */
[----:B------:R-:W-:Y:S02]  /*22c0*/  ISETP.GT.U32.AND P2, PT, R30, 0x143, PT ;  /* 0x000001431e00780c */ /* 0x000fe40003f44070 */
[----:B------:R-:W-:-:S02]  /*22d0*/  SEL R80, RZ, 0x10, !P0 ;  /* 0x00000010ff507807 */ /* 0x000fc40004000000 */
[----:B------:R-:W-:Y:S02]  /*22e0*/  ISETP.GT.U32.AND P0, PT, R35, RZ, PT ;  /* 0x000000ff2300720c */ /* 0x000fe40003f04070 */
[----:B------:R-:W-:Y:S02]  /*22f0*/  IADD3.X R98, R28, ~UR7, RZ, P4, !PT ;  /* 0x800000071c627c10 */ /* 0x000fe4000a7fe4ff */
[----:B------:R-:W-:Y:S01]  /*2300*/  ISETP.GT.AND.EX P0, PT, R83, RZ, PT, P0 ;  /* 0x000000ff5300720c */ /* 0x000fe20003f04300 */
[----:B------:R-:W-:-:S03]  /*2310*/  IMAD.MOV.U32 R83, RZ, RZ, 0x4 ;  /* 0x00000004ff537424 */ /* 0x000fc600078e00ff */
[----:B------:R-:W-:Y:S02]  /*2320*/  SEL R35, RZ, 0x10, !P0 ;  /* 0x00000010ff237807 */ /* 0x000fe40004000000 */
[----:B------:R-:W-:-:S04]  /*2330*/  ISETP.GT.U32.AND P0, PT, R38, RZ, PT ;  /* 0x000000ff2600720c */ /* 0x000fc80003f04070 */
[----:B------:R-:W-:-:S04]  /*2340*/  ISETP.GT.AND.EX P0, PT, R96, RZ, PT, P0 ;  /* 0x000000ff6000720c */ /* 0x000fc80003f04300 */
        /* <DEDUP_REMOVED lines=13> */
[----:B------:R-:W-:Y:S01]  /*2420*/  IADD3 R34, P0, R33, R84, RZ ;  /* 0x0000005421227210 */ /* 0x000fe20007f1e0ff */
[----:B------:R-:W-:-:S04]  /*2430*/  IMAD.U32 R33, RZ, RZ, UR19 ;  /* 0x00000013ff217e24 */ /* 0x000fc8000f8e00ff */
[----:B------:R-:W-:Y:S01]  /*2440*/  IMAD.X R117, RZ, RZ, R32, P0 ;  /* 0x000000ffff757224 */ /* 0x000fe200000e0620 */
[----:B------:R-:W-:-:S04]  /*2450*/  IADD3 R38, P0, R37, R80, RZ ;  /* 0x0000005025267210 */ /* 0x000fc80007f1e0ff */
[----:B------:R-:W-:Y:S01]  /*2460*/  SHF.R.U32.HI R119, RZ, 0x1a, R117 ;  /* 0x0000001aff777819 */ /* 0x000fe20000011675 */
[----:B------:R-:W-:Y:S01]  /*2470*/  IMAD.X R36, RZ, RZ, R36, P0 ;  /* 0x000000ffff247224 */ /* 0x000fe200000e0624 */
[----:B------:R-:W-:Y:S02]  /*2480*/  IADD3 R40, P0, R40, R35, RZ ;  /* 0x0000002328287210 */ /* 0x000fe40007f1e0ff */
[----:B------:R-:W-:Y:S02]  /*2490*/  LOP3.LUT R119, R119, 0x20, RZ, 0xc0, !PT ;  /* 0x0000002077777812 */ /* 0x000fe400078ec0ff */
[----:B------:R-:W-:Y:S01]  /*24a0*/  SHF.R.U32.HI R115, RZ, 0x1a, R36 ;  /* 0x0000001aff737819 */ /* 0x000fe20000011624 */
[----:B------:R-:W-:Y:S01]  /*24b0*/  IMAD.X R39, RZ, RZ, R39, P0 ;  /* 0x000000ffff277224 */ /* 0x000fe200000e0627 */
[----:B------:R-:W-:Y:S02]  /*24c0*/  IADD3 R32, P0, R43, R96, RZ ;  /* 0x000000602b207210 */ /* 0x000fe40007f1e0ff */
[----:B------:R-:W-:-:S02]  /*24d0*/  LOP3.LUT R115, R115, 0x20, RZ, 0xc0, !PT ;  /* 0x0000002073737812 */ /* 0x000fc400078ec0ff */
        /* <DEDUP_REMOVED lines=22> */
[----:B------:R-:W-:Y:S01]  /*2640*/  IADD3 R109, P0, R109, R32, RZ ;  /* 0x000000206d6d7210 */ /* 0x000fe20007f1e0ff */
[----:B------:R-:W-:Y:S01]  /*2650*/  IMAD.U32 R32, RZ, RZ, UR6 ;  /* 0x00000006ff207e24 */ /* 0x000fe2000f8e00ff */
[----:B------:R-:W-:-:S03]  /*2660*/  LOP3.LUT R107, R107, 0x20, RZ, 0xc0, !PT ;  /* 0x000000206b6b7812 */ /* 0x000fc600078ec0ff */
[----:B------:R-:W-:Y:S01]  /*2670*/  IMAD.X R100, RZ, RZ, R42, P0 ;  /* 0x000000ffff647224 */ /* 0x000fe200000e062a */
[----:B------:R-:W-:Y:S02]  /*2680*/  IADD3 R119, P0, R119, R34, RZ ;  /* 0x0000002277777210 */ /* 0x000fe40007f1e0ff */
[----:B------:R-:W-:-:S03]  /*2690*/  IADD3 R42, R9, 0x40, R24 ;  /* 0x00000040092a7810 */ /* 0x000fc60007ffe018 */
[----:B------:R-:W-:Y:S01]  /*26a0*/  IMAD.X R117, RZ, RZ, R117, P0 ;  /* 0x000000ffff757224 */ /* 0x000fe200000e0675 */
[----:B------:R-:W-:Y:S01]  /*26b0*/  IADD3 R115, P0, R115, R38, RZ ;  /* 0x0000002673737210 */ /* 0x000fe20007f1e0ff */
[----:B------:R-:W-:-:S04]  /*26c0*/  IMAD.WIDE R42, R42, R83, c[0x0][0x170] ;  /* 0x00005c002a2a7625 */ /* 0x000fc800078e0253 */
[----:B------:R-:W-:Y:S01]  /*26d0*/  IMAD.X R102, RZ, RZ, R36, P0 ;  /* 0x000000ffff667224 */ /* 0x000fe200000e0624 */
[----:B------:R-:W-:Y:S02]  /*26e0*/  IADD3 R107, P0, R107, R46, RZ ;  /* 0x0000002e6b6b7210 */ /* 0x000fe40007f1e0ff */
[----:B------:R-:W-:-:S03]  /*26f0*/  CS2R R46, SRZ ;  /* 0x00000000002e7805 */ /* 0x000fc6000001ff00 */
[----:B------:R-:W-:Y:S01]  /*2700*/  IMAD.X R98, RZ, RZ, R29, P0 ;  /* 0x000000ffff627224 */ /* 0x000fe200000e061d */
[----:B------:R-:W-:Y:S01]  /*2710*/  IADD3 R105, P0, R105, R76, RZ ;  /* 0x0000004c69697210 */ /* 0x000fe20007f1e0ff */
[----:B------:R-:W-:-:S04]  /*2720*/  IMAD.U32 R29, RZ, RZ, UR18 ;  /* 0x00000012ff1d7e24 */ /* 0x000fc8000f8e00ff */
[----:B------:R-:W-:Y:S01]  /*2730*/  IMAD.X R103, RZ, RZ, R45, P0 ;  /* 0x000000ffff677224 */ /* 0x000fe200000e062d */
[----:B------:R-:W-:-:S05]  /*2740*/  IADD3 R101, P0, R101, R80, RZ ;  /* 0x0000005065657210 */ /* 0x000fca0007f1e0ff */
[----:B------:R-:W-:Y:S01]  /*2750*/  IMAD.X R96, RZ, RZ, R48, P0 ;  /* 0x000000ffff607224 */ /* 0x000fe200000e0630 */
[----:B------:R-:W-:Y:S01]  /*2760*/  IADD3 R99, P0, R99, R44, RZ ;  /* 0x0000002c63637210 */ /* 0x000fe20007f1e0ff */
[----:B------:R-:W-:Y:S01]  /*2770*/  CS2R R48, SRZ ;  /* 0x0000000000307805 */ /* 0x000fe2000001ff00 */
[----:B------:R-:W-:-:S03]  /*2780*/  CS2R R44, SRZ ;  /* 0x00000000002c7805 */ /* 0x000fc6000001ff00 */
[----:B------:R-:W-:Y:S01]  /*2790*/  IMAD.X R97, RZ, RZ, R50, P0 ;  /* 0x000000ffff617224 */ /* 0x000fe200000e0632 */
[----:B------:R-:W-:Y:S01]  /*27a0*/  ISETP.GT.U32.AND P0, PT, R115, 0x1f, PT ;  /* 0x0000001f7300780c */ /* 0x000fe20003f04070 */
[----:B------:R-:W-:-:S03]  /*27b0*/  CS2R R50, SRZ ;  /* 0x0000000000327805 */ /* 0x000fc6000001ff00 */
[----:B------:R-:W-:-:S04]  /*27c0*/  ISETP.GT.U32.AND.EX P0, PT, R102, RZ, PT, P0 ;  /* 0x000000ff6600720c */ /* 0x000fc80003f04100 */
[----:B------:R-:W-:-:S04]  /*27d0*/  ISETP.LT.AND P0, PT, R29, 0x2880, P0 ;  /* 0x000028801d00780c */ /* 0x000fc80000701270 */
[----:B------:R-:W-:Y:S02]  /*27e0*/  SEL R34, RZ, 0x1fffe, !P0 ;  /* 0x0001fffeff227807 */ /* 0x000fe40004000000 */
[----:B------:R-:W-:-:S04]  /*27f0*/  ISETP.GT.U32.AND P0, PT, R119, 0x1f, PT ;  /* 0x0000001f7700780c */ /* 0x000fc80003f04070 */
[----:B------:R-:W-:-:S04]  /*2800*/  ISETP.GT.U32.AND.EX P0, PT, R117, RZ, PT, P0 ;  /* 0x000000ff7500720c */ /* 0x000fc80003f04100 */
[----:B------:R-:W-:-:S04]  /*2810*/  ISETP.LT.AND P0, PT, R27, 0x2880, P0 ;  /* 0x000028801b00780c */ /* 0x000fc80000701270 */
[----:B------:R-:W-:Y:S02]  /*2820*/  SEL R31, RZ, 0x1, !P0 ;  /* 0x00000001ff1f7807 */ /* 0x000fe40004000000 */
[----:B------:R-:W-:-:S03]  /*2830*/  ISETP.GT.U32.AND P0, PT, R113, 0x1f, PT ;  /* 0x0000001f7100780c */ /* 0x000fc60003f04070 */
[----:B------:R-:W-:Y:S01]  /*2840*/  IMAD.IADD R31, R31, 0x1, R34 ;  /* 0x000000011f1f7824 */ /* 0x000fe200078e0222 */
[----:B------:R-:W-:-:S04]  /*2850*/  ISETP.GT.U32.AND.EX P0, PT, R111, RZ, PT, P0 ;  /* 0x000000ff6f00720c */ /* 0x000fc80003f04100 */
[----:B------:R-:W-:Y:S02]  /*2860*/  ISETP.LT.AND P0, PT, R57, 0x2880, P0 ;  /* 0x000028803900780c */ /* 0x000fe40000701270 */
[----:B------:R-:W-:Y:S02]  /*2870*/  LOP3.LUT R31, R31, 0x3, RZ, 0xc0, !PT ;  /* 0x000000031f1f7812 */ /* 0x000fe400078ec0ff */
[----:B------:R-:W-:Y:S02]  /*2880*/  SEL R29, RZ, 0x4, !P0 ;  /* 0x00000004ff1d7807 */ /* 0x000fe40004000000 */
[----:B------:R-:W-:-:S04]  /*2890*/  ISETP.GT.U32.AND P0, PT, R109, 0x1f, PT ;  /* 0x0000001f6d00780c */ /* 0x000fc80003f04070 */
[----:B------:R-:W-:-:S04]  /*28a0*/  ISETP.GT.U32.AND.EX P0, PT, R100, RZ, PT, P0 ;  /* 0x000000ff6400720c */ /* 0x000fc80003f04100 */
[----:B------:R-:W-:-:S04]  /*28b0*/  ISETP.LT.AND P0, PT, R32, 0x2880, P0 ;  /* 0x000028802000780c */ /* 0x000fc80000701270 */
[----:B------:R-:W-:Y:S02]  /*28c0*/  SEL R32, RZ, 0x7fff8, !P0 ;  /* 0x0007fff8ff207807 */ /* 0x000fe40004000000 */
[----:B------:R-:W-:Y:S02]  /*28d0*/  ISETP.GT.U32.AND P0, PT, R101, 0x1f, PT ;  /* 0x0000001f6500780c */ /* 0x000fe40003f04070 */
[----:B------:R-:W-:Y:S02]  /*28e0*/  IADD3 R29, R31, R32, R29 ;  /* 0x000000201f1d7210 */ /* 0x000fe40007ffe01d */
[----:B------:R-:W-:Y:S02]  /*28f0*/  ISETP.GT.U32.AND.EX P0, PT, R96, RZ, PT, P0 ;  /* 0x000000ff6000720c */ /* 0x000fe40003f04100 */
[----:B------:R-:W-:Y:S02]  /*2900*/  LOP3.LUT R29, R29, 0xf, RZ, 0xc0, !PT ;  /* 0x0000000f1d1d7812 */ /* 0x000fe400078ec0ff */
[----:B------:R-:W-:Y:S01]  /*2910*/  ISETP.LT.AND P0, PT, R33, 0x2880, P0 ;  /* 0x000028802100780c */ /* 0x000fe20000701270 */
[----:B------:R-:W-:-:S03]  /*2920*/  IMAD.U32 R33, RZ, RZ, UR20 ;  /* 0x00000014ff217e24 */ /* 0x000fc6000f8e00ff */
        /* <DEDUP_REMOVED lines=14> */
[----:B------:R-:W-:-:S04]  /*2a10*/  SEL R33, RZ, 0x4, !P0 ;  /* 0x00000004ff217807 */ /* 0x000fc80004000000 */
[----:B------:R-:W-:-:S05]  /*2a20*/  IADD3 R36, R35, R36, R33 ;  /* 0x0000002423247210 */ /* 0x000fca0007ffe021 */
[----:B------:R-:W-:-:S05]  /*2a30*/  IMAD R29, R36, 0x10, R29 ;  /* 0x00000010241d7824 */ /* 0x000fca00078e021d */
[----:B------:R-:W-:-:S04]  /*2a40*/  LOP3.LUT P0, RZ, R29, 0xff, RZ, 0xc0, !PT ;  /* 0x000000ff1dff7812 */ /* 0x000fc8000780c0ff */
[----:B------:R-:W-:Y:S02]  /*2a50*/  ISETP.GT.U32.OR.EX P2, PT, R28, RZ, !P0, P2 ;  /* 0x000000ff1c00720c */ /* 0x000fe40004744520 */
[----:B------:R-:W-:Y:S02]  /*2a60*/  ISETP.GE.U32.AND P0, PT, R82, 0x144, PT ;  /* 0x000001445200780c */ /* 0x000fe40003f06070 */
[----:B------:R-:W-:Y:S02]  /*2a70*/  IADD3 R82, R10, 0x40, R24 ;  /* 0x000000400a527810 */ /* 0x000fe40007ffe018 */
[----:B------:R-:W-:-:S03]  /*2a80*/  ISETP.GE.U32.AND.EX P0, PT, R81, RZ, PT, P0 ;  /* 0x000000ff5100720c */ /* 0x000fc60003f06100 */
[----:B------:R-:W-:Y:S01]  /*2a90*/  IMAD.WIDE R82, R82, R83, c[0x0][0x170] ;  /* 0x00005c0052527625 */ /* 0x000fe200078e0253 */
[----:B------:R-:W-:Y:S02]  /*2aa0*/  ISETP.LT.AND P1, PT, R58, 0x2880, !P0 ;  /* 0x000028803a00780c */ /* 0x000fe40004721270 */
[----:B------:R-:W-:-:S11]  /*2ab0*/  ISETP.LT.AND P0, PT, R60, 0x2880, !P0 ;  /* 0x000028803c00780c */ /* 0x000fd60004701270 */
[----:B------:R-:W-:Y:S02]  /*2ac0*/  @P1 IMAD.MOV.U32 R30, RZ, RZ, 0x0 ;  /* 0x00000000ff1e1424 */ /* 0x000fe400078e00ff */
[----:B------:R-:W-:Y:S02]  /*2ad0*/  @P1 IMAD.MOV.U32 R31, RZ, RZ, 0x14f00000 ;  /* 0x14f00000ff1f1424 */ /* 0x000fe400078e00ff */
[----:B------:R-:W-:Y:S01]  /*2ae0*/  @P0 IMAD.MOV.U32 R28, RZ, RZ, 0x0 ;  /* 0x00000000ff1c0424 */ /* 0x000fe200078e00ff */
[----:B------:R-:W0:Y:S01]  /*2af0*/  @P1 R2UR UR36, R30 ;  /* 0x000000001e2413c2 */ /* 0x000e2200000e0000 */
[----:B------:R-:W-:Y:S02]  /*2b00*/  @P0 IMAD.MOV.U32 R29, RZ, RZ, 0x14f00000 ;  /* 0x14f00000ff1d0424 */ /* 0x000fe400078e00ff */
[----:B------:R-:W-:Y:S02]  /*2b10*/  @P1 IMAD.MOV.U32 R32, RZ, RZ, 0x0 ;  /* 0x00000000ff201424 */ /* 0x000fe400078e00ff */
[----:B------:R-:W-:-:S02]  /*2b20*/  @P1 IMAD.MOV.U32 R33, RZ, RZ, 0x14f00000 ;  /* 0x14f00000ff211424 */ /* 0x000fc400078e00ff */
[----:B------:R-:W-:Y:S01]  /*2b30*/  @P1 IMAD.MOV.U32 R36, RZ, RZ, 0x0 ;  /* 0x00000000ff241424 */ /* 0x000fe200078e00ff */
[----:B------:R-:W0:Y:S01]  /*2b40*/  @P1 R2UR UR37, R31 ;  /* 0x000000001f2513c2 */ /* 0x000e2200000e0000 */
[----:B------:R-:W-:Y:S02]  /*2b50*/  @P1 IMAD.MOV.U32 R37, RZ, RZ, 0x14f00000 ;  /* 0x14f00000ff251424 */ /* 0x000fe400078e00ff */
[----:B------:R-:W-:Y:S02]  /*2b60*/  @P0 IMAD.MOV.U32 R40, RZ, RZ, 0x0 ;  /* 0x00000000ff280424 */ /* 0x000fe400078e00ff */
[----:B------:R-:W-:Y:S02]  /*2b70*/  @P0 IMAD.MOV.U32 R41, RZ, RZ, 0x14f00000 ;  /* 0x14f00000ff290424 */ /* 0x000fe400078e00ff */
[----:B------:R-:W-:Y:S01]  /*2b80*/  @P0 IMAD.MOV.U32 R80, RZ, RZ, 0x0 ;  /* 0x00000000ff500424 */ /* 0x000fe200078e00ff */
[----:B------:R-:W1:Y:S01]  /*2b90*/  @P0 R2UR UR38, R28 ;  /* 0x000000001c2603c2 */ /* 0x000e6200000e0000 */
[----:B------:R-:W-:-:S07]  /*2ba0*/  @P0 IMAD.MOV.U32 R81, RZ, RZ, 0x14f00000 ;  /* 0x14f00000ff510424 */ /* 0x000fce00078e00ff */
[----:B------:R-:W1:Y:S01]  /*2bb0*/  @P0 R2UR UR39, R29 ;  /* 0x000000001d2703c2 */ /* 0x000e6200000e0000 */
[----:B0-----:R0:W2:Y:S07]  /*2bc0*/  @P1 LDG.E.EL.128 R44, desc[UR36][R42.64] ;  /* 0x000000242a2c1981 */ /* 0x0010ae200c2e1d00 */
[----:B------:R3:W4:Y:S08]  /*2bd0*/  @P1 R2UR UR30, R32 ;  /* 0x00000000201e13c2 */ /* 0x00073000000e0000 */
[----:B------:R3:W4:Y:S01]  /*2be0*/  @P1 R2UR UR31, R33 ;  /* 0x00000000211f13c2 */ /* 0x00072200000e0000 */
[----:B-1----:R-:W2:Y:S07]  /*2bf0*/  @P0 LDG.E.EL.128 R48, desc[UR38][R82.64] ;  /* 0x0000002652300981 */ /* 0x002eae200c2e1d00 */
[----:B------:R1:W0:Y:S08]  /*2c00*/  @P1 R2UR UR32, R36 ;  /* 0x00000000242013c2 */ /* 0x00023000000e0000 */
[----:B------:R1:W0:Y:S08]  /*2c10*/  @P1 R2UR UR33, R37 ;  /* 0x00000000252113c2 */ /* 0x00023000000e0000 */
[----:B------:R0:W0:Y:S08]  /*2c20*/  @P0 R2UR UR34, R40 ;  /* 0x00000000282203c2 */ /* 0x00003000000e0000 */
[----:B------:R0:W4:Y:S08]  /*2c30*/  @P0 R2UR UR35, R41 ;  /* 0x00000000292303c2 */ /* 0x00013000000e0000 */
[----:B------:R-:W4:Y:S08]  /*2c40*/  @P0 R2UR UR36, R80 ;  /* 0x00000000502403c2 */ /* 0x000f3000000e0000 */
[----:B------:R-:W4:Y:S01]  /*2c50*/  @P0 R2UR UR37, R81 ;  /* 0x00000000512503c2 */ /* 0x000f2200000e0000 */
[----:B------:R-:W-:Y:S01]  /*2c60*/  CS2R R28, SRZ ;  /* 0x00000000001c7805 */ /* 0x000fe2000001ff00 */
[----:B------:R-:W-:Y:S01]  /*2c70*/  CS2R R30, SRZ ;  /* 0x00000000001e7805 */ /* 0x000fe2000001ff00 */
[----:B---3--:R-:W-:Y:S01]  /*2c80*/  CS2R R32, SRZ ;  /* 0x0000000000207805 */ /* 0x008fe2000001ff00 */
[----:B------:R-:W-:Y:S01]  /*2c90*/  CS2R R34, SRZ ;  /* 0x0000000000227805 */ /* 0x000fe2000001ff00 */
[----:B-1----:R-:W-:Y:S01]  /*2ca0*/  CS2R R36, SRZ ;  /* 0x0000000000247805 */ /* 0x002fe2000001ff00 */
[----:B------:R-:W-:Y:S01]  /*2cb0*/  CS2R R38, SRZ ;  /* 0x0000000000267805 */ /* 0x000fe2000001ff00 */
[----:B0-----:R-:W-:Y:S01]  /*2cc0*/  CS2R R40, SRZ ;  /* 0x0000000000287805 */ /* 0x001fe2000001ff00 */
[----:B------:R-:W-:Y:S01]  /*2cd0*/  CS2R R42, SRZ ;  /* 0x00000000002a7805 */ /* 0x000fe2000001ff00 */
[----:B------:R-:W-:Y:S01]  /*2ce0*/  IMAD.MOV.U32 R76, RZ, RZ, R26 ;  /* 0x000000ffff4c7224 */ /* 0x000fe200078e001a */
[----:B----4-:R0:W5:Y:S04]  /*2cf0*/  @P1 LDG.E.EL.128 R28, desc[UR30][R78.64] ;  /* 0x0000001e4e1c1981 */ /* 0x010168200c2e1d00 */
[----:B------:R0:W5:Y:S04]  /*2d00*/  @P1 LDG.E.EL.128 R32, desc[UR32][R78.64+0x10] ;  /* 0x000010204e201981 */ /* 0x000168200c2e1d00 */
[----:B------:R0:W5:Y:S04]  /*2d10*/  @P0 LDG.E.EL.128 R36, desc[UR34][R76.64] ;  /* 0x000000224c240981 */ /* 0x000168200c2e1d00 */
[----:B------:R0:W5:Y:S04]  /*2d20*/  @P0 LDG.E.EL.128 R40, desc[UR36][R76.64+0x10] ;  /* 0x000010244c280981 */ /* 0x000168200c2e1d00 */
[----:B------:R-:W-:Y:S06]  /*2d30*/  BAR.SYNC.DEFER_BLOCKING 0x0 ;  /* 0x0000000000007b1d */ /* 0x000fec0000010000 */
[----:B--2---:R0:W-:Y:S04]  /*2d40*/  STS.128 [R73], R44 ;  /* 0x0000002c49007388 */ /* 0x0041e80000000c00 */
[----:B------:R0:W-:Y:S04]  /*2d50*/  STS.128 [R56], R48 ;  /* 0x0000003038007388 */ /* 0x0001e80000000c00 */
[----:B------:R-:W-:Y:S06]  /*2d60*/  BAR.SYNC.DEFER_BLOCKING 0x0 ;  /* 0x0000000000007b1d */ /* 0x000fec0000010000 */
[----:B------:R-:W-:Y:S05]  /*2d70*/  @!P2 BRA `(.L_x_0) ;  /* 0x000030400000a947 */ /* 0x000fea0003800000 */
[----:B------:R1:W2:Y:S01]  /*2d80*/  LDS R80, [R55] ;  /* 0x0000000037507984 */ /* 0x0002a20000000800 */
[----:B0-----:R-:W-:Y:S01]  /*2d90*/  IMAD.U32 R45, RZ, RZ, UR17 ;  /* 0x00000011ff2d7e24 */ /* 0x001fe2000f8e00ff */
[----:B------:R-:W-:Y:S01]  /*2da0*/  WARPSYNC 0xffffffff ;  /* 0xffffffff00007948 */ /* 0x000fe20003800000 */
[C---:B------:R-:W-:Y:S01]  /*2db0*/  LOP3.LUT R121, R2.reuse, UR22, RZ, 0xfc, !PT ;  /* 0x0000001602797c12 */ /* 0x040fe2000f8efcff */
[----:B------:R1:W0:Y:S01]  /*2dc0*/  LDS R81, [R55+0x20] ;  /* 0x0000200037517984 */ /* 0x0002220000000800 */
[----:B------:R-:W-:-:S02]  /*2dd0*/  LOP3.LUT R120, R2, 0x30, R59, 0xfe, !PT ;  /* 0x0000003002787812 */ /* 0x000fc400078efe3b */
[C---:B------:R-:W-:Y:S01]  /*2de0*/  LOP3.LUT R118, R2.reuse, UR21, RZ, 0xfc, !PT ;  /* 0x0000001502767c12 */ /* 0x040fe2000f8efcff */
[----:B------:R1:W3:Y:S01]  /*2df0*/  LDS R82, [R55+0x40] ;  /* 0x0000400037527984 */ /* 0x0002e20000000800 */
[C-C-:B------:R-:W-:Y:S02]  /*2e00*/  LOP3.LUT R114, R2.reuse, 0x20, R59.reuse, 0xfe, !PT ;  /* 0x0000002002727812 */ /* 0x140fe400078efe3b */
[C---:B------:R-:W-:Y:S01]  /*2e10*/  LOP3.LUT R116, R2.reuse, UR23, RZ, 0xfc, !PT ;  /* 0x0000001702747c12 */ /* 0x040fe2000f8efcff */
[----:B------:R1:W4:Y:S01]  /*2e20*/  LDS R83, [R55+0x60] ;  /* 0x0000600037537984 */ /* 0x0003220000000800 */
[C---:B------:R-:W-:Y:S02]  /*2e30*/  LOP3.LUT R110, R2.reuse, 0x10, R59, 0xfe, !PT ;  /* 0x00000010026e7812 */ /* 0x040fe400078efe3b */
[C---:B------:R-:W-:Y:S01]  /*2e40*/  LOP3.LUT R104, R2.reuse, UR24, RZ, 0xfc, !PT ;  /* 0x0000001802687c12 */ /* 0x040fe2000f8efcff */
[----:B------:R1:W0:Y:S01]  /*2e50*/  LDS R84, [R55+0x80] ;  /* 0x0000800037547984 */ /* 0x0002220000000800 */
[----:B------:R-:W-:-:S03]  /*2e60*/  LOP3.LUT R108, R2, 0x4, R45, 0xf8, !PT ;  /* 0x00000004026c7812 */ /* 0x000fc600078ef82d */
[----:B------:R1:W0:Y:S04]  /*2e70*/  LDS R85, [R55+0xa0] ;  /* 0x0000a00037557984 */ /* 0x0002280000000800 */
[----:B------:R1:W0:Y:S04]  /*2e80*/  LDS R86, [R55+0xc0] ;  /* 0x0000c00037567984 */ /* 0x0002280000000800 */
[----:B------:R1:W0:Y:S02]  /*2e90*/  LDS R87, [R55+0xe0] ;  /* 0x0000e00037577984 */ /* 0x0002240000000800 */
[----:B------:R-:W-:Y:S01]  /*2ea0*/  LEA R44, P2, R119, R64, 0x5 ;  /* 0x00000040772c7211 */ /* 0x000fe200078428ff */
[----:B------:R-:W-:Y:S01]  /*2eb0*/  BAR.SYNC.DEFER_BLOCKING 0x0 ;  /* 0x0000000000007b1d */ /* 0x000fe20000010000 */
[----:B------:R-:W-:-:S02]  /*2ec0*/  ISETP.GE.AND P3, PT, R74, 0x2880, PT ;  /* 0x000028804a00780c */ /* 0x000fc40003f66270 */
[----:B------:R-:W-:Y:S02]  /*2ed0*/  LEA.HI.X R45, R119, R65, R117, 0x5, P2 ;  /* 0x00000041772d7211 */ /* 0x000fe400010f2c75 */
[C---:B------:R-:W-:Y:S02]  /*2ee0*/  LEA R46, P2, R115.reuse, UR8, 0x5 ;  /* 0x00000008732e7c11 */ /* 0x040fe4000f8428ff */
[----:B------:R-:W-:Y:S02]  /*2ef0*/  P2R R112, PR, RZ, 0x2 ;  /* 0x00000002ff707803 */ /* 0x000fe40000000000 */
[----:B------:R-:W-:Y:S02]  /*2f00*/  LEA.HI.X R47, R115, UR9, R102, 0x5, P2 ;  /* 0x00000009732f7c11 */ /* 0x000fe400090f2c66 */
[----:B------:R-:W-:Y:S02]  /*2f10*/  LEA R48, P2, R113, R66, 0x5 ;  /* 0x0000004271307211 */ /* 0x000fe400078428ff */
[----:B------:R-:W-:-:S02]  /*2f20*/  ISETP.LT.U32.AND P4, PT, R108, 0x144, PT ;  /* 0x000001446c00780c */ /* 0x000fc40003f81070 */
[----:B------:R-:W-:Y:S01]  /*2f30*/  LEA.HI.X R49, R113, R67, R111, 0x5, P2 ;  /* 0x0000004371317211 */ /* 0x000fe200010f2c6f */
[----:B------:R-:W-:Y:S01]  /*2f40*/  IMAD.MOV.U32 R113, RZ, RZ, RZ ;  /* 0x000000ffff717224 */ /* 0x000fe200078e00ff */
[C---:B------:R-:W-:Y:S02]  /*2f50*/  LEA R50, P2, R109.reuse, UR10, 0x5 ;  /* 0x0000000a6d327c11 */ /* 0x040fe4000f8428ff */
[----:B------:R-:W-:Y:S02]  /*2f60*/  P2R R106, PR, RZ, 0x1 ;  /* 0x00000001ff6a7803 */ /* 0x000fe40000000000 */
[----:B------:R-:W-:Y:S02]  /*2f70*/  LEA.HI.X R51, R109, UR11, R100, 0x5, P2 ;  /* 0x0000000b6d337c11 */ /* 0x000fe400090f2c64 */
[----:B------:R-:W-:Y:S01]  /*2f80*/  LEA R102, P2, R105, R68, 0x5 ;  /* 0x0000004469667211 */ /* 0x000fe200078428ff */
[----:B------:R-:W-:Y:S01]  /*2f90*/  BAR.SYNC.DEFER_BLOCKING 0x0 ;  /* 0x0000000000007b1d */ /* 0x000fe20000010000 */
[----:B------:R-:W-:-:S02]  /*2fa0*/  ISETP.LT.U32.AND P6, PT, R114, 0x144, PT ;  /* 0x000001447200780c */ /* 0x000fc40003fc1070 */
[----:B------:R-:W-:Y:S02]  /*2fb0*/  LEA.HI.X R103, R105, R69, R103, 0x5, P2 ;  /* 0x0000004569677211 */ /* 0x000fe400010f2c67 */
[C---:B------:R-:W-:Y:S02]  /*2fc0*/  LEA R100, P2, R101.reuse, UR12, 0x5 ;  /* 0x0000000c65647c11 */ /* 0x040fe4000f8428ff */
[----:B------:R-:W-:Y:S02]  /*2fd0*/  ISETP.LT.U32.AND P5, PT, R104, 0x144, PT ;  /* 0x000001446800780c */ /* 0x000fe40003fa1070 */
[----:B------:R-:W-:Y:S02]  /*2fe0*/  LEA.HI.X R101, R101, UR13, R96, 0x5, P2 ;  /* 0x0000000d65657c11 */ /* 0x000fe400090f2c60 */
[----:B------:R-:W-:-:S04]  /*2ff0*/  LEA R96, P2, R99, R70, 0x5 ;  /* 0x0000004663607211 */ /* 0x000fc800078428ff */
[----:B------:R-:W-:Y:S02]  /*3000*/  LEA.HI.X R97, R99, R71, R97, 0x5, P2 ;  /* 0x0000004763617211 */ /* 0x000fe400010f2c61 */
[----:B------:R-:W-:-:S04]  /*3010*/  LEA R122, P2, R107, UR4, 0x5 ;  /* 0x000000046b7a7c11 */ /* 0x000fc8000f8428ff */
[----:B------:R-:W-:Y:S02]  /*3020*/  LEA.HI.X R123, R107, UR5, R98, 0x5, P2 ;  /* 0x000000056b7b7c11 */ /* 0x000fe400090f2c62 */
[----:B------:R-:W-:Y:S01]  /*3030*/  IADD3 R26, P2, R76, 0x200, RZ ;  /* 0x000002004c1a7810 */ /* 0x000fe20007f5e0ff */
[----:B------:R-:W-:Y:S04]  /*3040*/  STS.64 [R72], R44 ;  /* 0x0000002c48007388 */ /* 0x000fe80000000a00 */
[----:B------:R-:W-:Y:S01]  /*3050*/  IMAD.X R77, RZ, RZ, R77, P2 ;  /* 0x000000ffff4d7224 */ /* 0x000fe200010e064d */
[----:B------:R-:W-:Y:S01]  /*3060*/  IADD3 R78, P2, R78, 0x200, RZ ;  /* 0x000002004e4e7810 */ /* 0x000fe20007f5e0ff */
[----:B------:R-:W-:Y:S04]  /*3070*/  STS.64 [R15+0x1000], R46 ;  /* 0x0010002e0f007388 */ /* 0x000fe80000000a00 */
[----:B------:R-:W-:Y:S01]  /*3080*/  IMAD.X R79, RZ, RZ, R79, P2 ;  /* 0x000000ffff4f7224 */ /* 0x000fe200010e064f */
[----:B------:R-:W-:Y:S01]  /*3090*/  ISETP.LT.U32.AND P2, PT, R121, 0x144, PT ;  /* 0x000001447900780c */ /* 0x000fe20003f41070 */
[----:B------:R-:W-:Y:S03]  /*30a0*/  STS.64 [R63+0x2000], R48 ;  /* 0x002000303f007388 */ /* 0x000fe60000000a00 */
[----:B------:R-:W-:Y:S01]  /*30b0*/  ISETP.LT.U32.AND.EX P1, PT, R0, RZ, !P3, P2 ;  /* 0x000000ff0000720c */ /* 0x000fe20005f21120 */
[----:B------:R1:W-:Y:S01]  /*30c0*/  STS.64 [R14+0x3000], R50 ;  /* 0x003000320e007388 */ /* 0x0003e20000000a00 */
[----:B------:R-:W-:-:S02]  /*30d0*/  ISETP.LT.U32.AND P2, PT, R120, 0x144, PT ;  /* 0x000001447800780c */ /* 0x000fc40003f41070 */
[----:B------:R-:W-:Y:S01]  /*30e0*/  P2R R76, PR, RZ, 0x2 ;  /* 0x00000002ff4c7803 */ /* 0x000fe20000000000 */
[----:B------:R4:W-:Y:S01]  /*30f0*/  STS.64 [R62+0x4000], R102 ;  /* 0x004000663e007388 */ /* 0x0009e20000000a00 */
[----:B------:R-:W-:Y:S02]  /*3100*/  ISETP.LT.U32.AND.EX P0, PT, R0, RZ, !P3, P2 ;  /* 0x000000ff0000720c */ /* 0x000fe40005f01120 */
[----:B------:R-:W-:Y:S01]  /*3110*/  ISETP.LT.U32.AND P2, PT, R118, 0x144, PT ;  /* 0x000001447600780c */ /* 0x000fe20003f41070 */
[----:B------:R-:W-:Y:S04]  /*3120*/  STS.64 [R13+0x5000], R100 ;  /* 0x005000640d007388 */ /* 0x000fe80000000a00 */
[----:B------:R3:W-:Y:S01]  /*3130*/  STS.64 [R61+0x6000], R96 ;  /* 0x006000603d007388 */ /* 0x0007e20000000a00 */
[----:B-1----:R-:W-:-:S02]  /*3140*/  P2R R50, PR, RZ, 0x2 ;  /* 0x00000002ff327803 */ /* 0x002fc40000000000 */
[----:B------:R-:W-:Y:S01]  /*3150*/  ISETP.GE.AND P1, PT, R74, 0x2880, PT ;  /* 0x000028804a00780c */ /* 0x000fe20003f26270 */
[----:B------:R1:W-:Y:S01]  /*3160*/  STS.64 [R12+0x7000], R122 ;  /* 0x0070007a0c007388 */ /* 0x0003e20000000a00 */
[----:B-----5:R-:W-:Y:S01]  /*3170*/  I2F.S64 R32, R32 ;  /* 0x0000002000207312 */ /* 0x020fe20000301400 */
[----:B----4-:R-:W-:Y:S02]  /*3180*/  P2R R102, PR, RZ, 0x1 ;  /* 0x00000001ff667803 */ /* 0x010fe40000000000 */
[----:B------:R-:W-:Y:S01]  /*3190*/  BAR.SYNC.DEFER_BLOCKING 0x0 ;  /* 0x0000000000007b1d */ /* 0x000fe20000010000 */
[C---:B------:R-:W-:Y:S02]  /*31a0*/  ISETP.LT.U32.AND.EX P4, PT, R0.reuse, RZ, !P1, P4 ;  /* 0x000000ff0000720c */ /* 0x040fe40004f81140 */
[----:B------:R-:W-:Y:S01]  /*31b0*/  ISETP.LT.U32.AND.EX P3, PT, R0, RZ, !P1, P2 ;  /* 0x000000ff0000720c */ /* 0x000fe20004f61120 */
[----:B---3--:R-:W-:Y:S01]  /*31c0*/  @P0 IMAD.MOV.U32 R96, RZ, RZ, 0x0 ;  /* 0x00000000ff600424 */ /* 0x008fe200078e00ff */
[----:B------:R-:W-:Y:S01]  /*31d0*/  P2R R107, PR, RZ, 0x10 ;  /* 0x00000010ff6b7803 */ /* 0x000fe20000000000 */
[----:B------:R-:W-:Y:S01]  /*31e0*/  @P0 IMAD.MOV.U32 R97, RZ, RZ, 0x14f00000 ;  /* 0x14f00000ff610424 */ /* 0x000fe200078e00ff */
[----:B------:R-:W-:Y:S01]  /*31f0*/  P2R R103, PR, RZ, 0x8 ;  /* 0x00000008ff677803 */ /* 0x000fe20000000000 */
[----:B------:R-:W3:Y:S01]  /*3200*/  @P0 R2UR UR40, R96 ;  /* 0x00000000602803c2 */ /* 0x000ee200000e0000 */
[----:B------:R-:W-:-:S02]  /*3210*/  ISETP.LT.U32.AND P3, PT, R110, 0x144, PT ;  /* 0x000001446e00780c */ /* 0x000fc40003f61070 */
[----:B------:R-:W-:Y:S02]  /*3220*/  ISETP.LT.U32.AND P2, PT, R116, 0x144, PT ;  /* 0x000001447400780c */ /* 0x000fe40003f41070 */
[C---:B------:R-:W-:Y:S01]  /*3230*/  ISETP.LT.U32.AND.EX P6, PT, R0.reuse, RZ, !P1, P6 ;  /* 0x000000ff0000720c */ /* 0x040fe20004fc1160 */
[----:B------:R-:W-:Y:S01]  /*3240*/  @P4 IMAD.MOV.U32 R124, RZ, RZ, 0x0 ;  /* 0x00000000ff7c4424 */ /* 0x000fe200078e00ff */
[C---:B------:R-:W-:Y:S01]  /*3250*/  ISETP.LT.U32.AND.EX P2, PT, R0.reuse, RZ, !P1, P2 ;  /* 0x000000ff0000720c */ /* 0x040fe20004f41120 */
[----:B------:R-:W-:Y:S01]  /*3260*/  @P4 IMAD.MOV.U32 R125, RZ, RZ, 0x14f00000 ;  /* 0x14f00000ff7d4424 */ /* 0x000fe200078e00ff */
[C---:B------:R-:W-:Y:S01]  /*3270*/  ISETP.LT.U32.AND.EX P3, PT, R0.reuse, RZ, !P1, P3 ;  /* 0x000000ff0000720c */ /* 0x040fe20004f61130 */
[----:B------:R-:W4:Y:S01]  /*3280*/  @P4 R2UR UR28, R124 ;  /* 0x000000007c1c43c2 */ /* 0x000f2200000e0000 */
[----:B------:R-:W-:Y:S02]  /*3290*/  ISETP.LT.U32.AND.EX P5, PT, R0, RZ, !P1, P5 ;  /* 0x000000ff0000720c */ /* 0x000fe40004fa1150 */
[----:B------:R-:W-:Y:S01]  /*32a0*/  ISETP.NE.AND P1, PT, R50, RZ, PT ;  /* 0x000000ff3200720c */ /* 0x000fe20003f25270 */
[----:B------:R-:W2:Y:S04]  /*32b0*/  LDS.64 R110, [R54+0x140] ;  /* 0x00014000366e7984 */ /* 0x000ea80000000a00 */
[----:B------:R-:W4:Y:S01]  /*32c0*/  @P4 R2UR UR29, R125 ;  /* 0x000000007d1d43c2 */ /* 0x000f2200000e0000 */
[----:B------:R-:W-:Y:S01]  /*32d0*/  ISETP.NE.AND P4, PT, R103, RZ, PT ;  /* 0x000000ff6700720c */ /* 0x000fe20003f85270 */
[----:B------:R-:W4:Y:S01]  /*32e0*/  LDS.64 R48, [R54] ;  /* 0x0000000036307984 */ /* 0x000f220000000a00 */
[----:B------:R-:W-:-:S02]  /*32f0*/  @P6 IMAD.MOV.U32 R100, RZ, RZ, 0x0 ;  /* 0x00000000ff646424 */ /* 0x000fc400078e00ff */
[----:B------:R-:W-:Y:S01]  /*3300*/  @P6 IMAD.MOV.U32 R101, RZ, RZ, 0x14f00000 ;  /* 0x14f00000ff656424 */ /* 0x000fe200078e00ff */
[----:B------:R-:W0:Y:S01]  /*3310*/  LDS.64 R46, [R54+0x40] ;  /* 0x00004000362e7984 */ /* 0x000e220000000a00 */
[----:B-1----:R-:W-:Y:S01]  /*3320*/  @P5 IMAD.MOV.U32 R122, RZ, RZ, 0x0 ;  /* 0x00000000ff7a5424 */ /* 0x002fe200078e00ff */
[----:B------:R1:W0:Y:S01]  /*3330*/  @P6 R2UR UR36, R100 ;  /* 0x00000000642463c2 */ /* 0x00022200000e0000 */
[----:B------:R-:W-:Y:S01]  /*3340*/  @P5 IMAD.MOV.U32 R123, RZ, RZ, 0x14f00000 ;  /* 0x14f00000ff7b5424 */ /* 0x000fe200078e00ff */
[----:B------:R-:W0:Y:S01]  /*3350*/  LDS.64 R44, [R54+0xc0] ;  /* 0x0000c000362c7984 */ /* 0x000e220000000a00 */
[----:B------:R-:W-:Y:S02]  /*3360*/  @P2 IMAD.MOV.U32 R118, RZ, RZ, 0x0 ;  /* 0x00000000ff762424 */ /* 0x000fe400078e00ff */
[----:B------:R-:W-:Y:S01]  /*3370*/  @P2 IMAD.MOV.U32 R119, RZ, RZ, 0x14f00000 ;  /* 0x14f00000ff772424 */ /* 0x000fe200078e00ff */
[----:B------:R-:W0:Y:S01]  /*3380*/  LDS.64 R116, [R54+0x80] ;  /* 0x0000800036747984 */ /* 0x000e220000000a00 */
[----:B------:R-:W-:Y:S01]  /*3390*/  @P4 IMAD.MOV.U32 R98, RZ, RZ, 0x0 ;  /* 0x00000000ff624424 */ /* 0x000fe200078e00ff */
[----:B------:R-:W0:Y:S01]  /*33a0*/  @P6 R2UR UR37, R101 ;  /* 0x00000000652563c2 */ /* 0x000e2200000e0000 */
[----:B------:R-:W-:Y:S01]  /*33b0*/  @P4 IMAD.MOV.U32 R99, RZ, RZ, 0x14f00000 ;  /* 0x14f00000ff634424 */ /* 0x000fe200078e00ff */
[----:B------:R-:W0:Y:S01]  /*33c0*/  LDS.64 R114, [R54+0x100] ;  /* 0x0001000036727984 */ /* 0x000e220000000a00 */
[----:B------:R-:W-:Y:S01]  /*33d0*/  @P3 IMAD.MOV.U32 R120, RZ, RZ, 0x0 ;  /* 0x00000000ff783424 */ /* 0x000fe200078e00ff */
[----:B-1----:R-:W-:Y:S01]  /*33e0*/  P2R R100, PR, RZ, 0x40 ;  /* 0x00000040ff647803 */ /* 0x002fe20000000000 */
[----:B------:R-:W-:Y:S01]  /*33f0*/  @P3 IMAD.MOV.U32 R121, RZ, RZ, 0x14f00000 ;  /* 0x14f00000ff793424 */ /* 0x000fe200078e00ff */
[----:B------:R-:W1:Y:S01]  /*3400*/  LDS.64 R104, [R54+0x1c0] ;  /* 0x0001c00036687984 */ /* 0x000e620000000a00 */
[----:B------:R-:W-:Y:S01]  /*3410*/  @P1 IMAD.MOV.U32 R50, RZ, RZ, 0x0 ;  /* 0x00000000ff321424 */ /* 0x000fe200078e00ff */
[----:B------:R-:W2:Y:S01]  /*3420*/  @P4 R2UR UR38, R98 ;  /* 0x00000000622643c2 */ /* 0x000ea200000e0000 */
[----:B------:R-:W-:Y:S01]  /*3430*/  @P1 IMAD.MOV.U32 R51, RZ, RZ, 0x14f00000 ;  /* 0x14f00000ff331424 */ /* 0x000fe200078e00ff */
[----:B------:R-:W3:Y:S01]  /*3440*/  LDS.64 R108, [R54+0x180] ;  /* 0x00018000366c7984 */ /* 0x000ee20000000a00 */
[----:B------:R-:W-:-:S05]  /*3450*/  ISETP.NE.AND P6, PT, R103, RZ, PT ;  /* 0x000000ff6700720c */ /* 0x000fca0003fc5270 */
[----:B------:R4:W2:Y:S01]  /*3460*/  @P4 R2UR UR39, R99 ;  /* 0x00000000632743c2 */ /* 0x0008a200000e0000 */
[----:B------:R-:W-:Y:S01]  /*3470*/  ISETP.NE.AND P4, PT, R107, RZ, PT ;  /* 0x000000ff6b00720c */ /* 0x000fe20003f85270 */
[----:B------:R-:W-:-:S06]  /*3480*/  IMAD.MOV.U32 R107, RZ, RZ, RZ ;  /* 0x000000ffff6b7224 */ /* 0x000fcc00078e00ff */
[----:B------:R-:W0:Y:S01]  /*3490*/  @P5 R2UR UR30, R122 ;  /* 0x000000007a1e53c2 */ /* 0x000e2200000e0000 */
[----:B----4-:R-:W-:-:S07]  /*34a0*/  IMAD.MOV.U32 R99, RZ, RZ, RZ ;  /* 0x000000ffff637224 */ /* 0x010fce00078e00ff */
[----:B------:R-:W0:Y:S08]  /*34b0*/  @P5 R2UR UR31, R123 ;  /* 0x000000007b1f53c2 */ /* 0x000e3000000e0000 */
[----:B------:R4:W0:Y:S01]  /*34c0*/  @P2 R2UR UR34, R118 ;  /* 0x00000000762223c2 */ /* 0x00082200000e0000 */
[----:B--2---:R-:W2:Y:S07]  /*34d0*/  @P6 LDG.E.EL R99, desc[UR38][R110.64] ;  /* 0x000000266e636981 */ /* 0x004eae200c2e1900 */
[----:B------:R4:W0:Y:S08]  /*34e0*/  @P2 R2UR UR35, R119 ;  /* 0x00000000772323c2 */ /* 0x00083000000e0000 */
[----:B------:R-:W0:Y:S08]  /*34f0*/  @P3 R2UR UR32, R120 ;  /* 0x00000000782033c2 */ /* 0x000e3000000e0000 */
[----:B------:R-:W0:Y:S08]  /*3500*/  @P3 R2UR UR33, R121 ;  /* 0x00000000792133c2 */ /* 0x000e3000000e0000 */
[----:B------:R0:W1:Y:S08]  /*3510*/  @P1 R2UR UR42, R50 ;  /* 0x00000000322a13c2 */ /* 0x00007000000e0000 */
[----:B------:R0:W1:Y:S08]  /*3520*/  @P1 R2UR UR43, R51 ;  /* 0x00000000332b13c2 */ /* 0x00007000000e0000 */
[----:B------:R-:W3:Y:S01]  /*3530*/  @P0 R2UR UR41, R97 ;  /* 0x00000000612903c2 */ /* 0x000ee200000e0000 */
[----:B------:R-:W-:Y:S01]  /*3540*/  ISETP.NE.AND P6, PT, R100, RZ, PT ;  /* 0x000000ff6400720c */ /* 0x000fe20003fc5270 */
[----:B----4-:R-:W-:Y:S01]  /*3550*/  CS2R R118, SRZ ;  /* 0x0000000000767805 */ /* 0x010fe2000001ff00 */
[----:B------:R-:W-:Y:S01]  /*3560*/  IMAD.MOV.U32 R98, RZ, RZ, RZ ;  /* 0x000000ffff627224 */ /* 0x000fe200078e00ff */
[----:B------:R-:W4:Y:S01]  /*3570*/  @P4 LDG.E.EL R113, desc[UR28][R48.64] ;  /* 0x0000001c30714981 */ /* 0x000f22200c2e1900 */
[----:B0-----:R-:W-:-:S02]  /*3580*/  IMAD.MOV.U32 R51, RZ, RZ, RZ ;  /* 0x000000ffff337224 */ /* 0x001fc400078e00ff */
[----:B------:R-:W-:Y:S01]  /*3590*/  IMAD.MOV.U32 R50, RZ, RZ, RZ ;  /* 0x000000ffff327224 */ /* 0x000fe200078e00ff */
[----:B------:R0:W4:Y:S04]  /*35a0*/  @P5 LDG.E.EL R118, desc[UR30][R46.64] ;  /* 0x0000001e2e765981 */ /* 0x000128200c2e1900 */
[----:B------:R0:W4:Y:S04]  /*35b0*/  @P2 LDG.E.EL R107, desc[UR34][R44.64] ;  /* 0x000000222c6b2981 */ /* 0x000128200c2e1900 */
[----:B------:R-:W4:Y:S04]  /*35c0*/  @P3 LDG.E.EL R119, desc[UR32][R116.64] ;  /* 0x0000002074773981 */ /* 0x000f28200c2e1900 */
[----:B------:R-:W4:Y:S04]  /*35d0*/  @P6 LDG.E.EL R98, desc[UR36][R114.64] ;  /* 0x0000002472626981 */ /* 0x000f28200c2e1900 */
[----:B-1----:R-:W4:Y:S04]  /*35e0*/  @P1 LDG.E.EL R51, desc[UR42][R104.64] ;  /* 0x0000002a68331981 */ /* 0x002f28200c2e1900 */
[----:B---3--:R-:W3:Y:S01]  /*35f0*/  @P0 LDG.E.EL R50, desc[UR40][R108.64] ;  /* 0x000000286c320981 */ /* 0x008ee2200c2e1900 */
[----:B------:R-:W-:Y:S08]  /*3600*/  I2F.S64 R28, R28 ;  /* 0x0000001c001c7312 */ /* 0x000ff00000301400 */
[----:B------:R-:W-:Y:S08]  /*3610*/  I2F.S64 R34, R34 ;  /* 0x0000002200227312 */ /* 0x000ff00000301400 */
[----:B------:R-:W0:Y:S08]  /*3620*/  I2F.S64 R30, R30 ;  /* 0x0000001e001e7312 */ /* 0x000e300000301400 */
[----:B------:R-:W-:Y:S01]  /*3630*/  I2F.S64 R36, R36 ;  /* 0x0000002400247312 */ /* 0x000fe20000301400 */
[----:B------:R-:W-:Y:S07]  /*3640*/  BAR.SYNC.DEFER_BLOCKING 0x0 ;  /* 0x0000000000007b1d */ /* 0x000fee0000010000 */
[----:B------:R-:W1:Y:S08]  /*3650*/  I2F.S64 R42, R42 ;  /* 0x0000002a002a7312 */ /* 0x000e700000301400 */
[----:B------:R-:W1:Y:S08]  /*3660*/  I2F.S64 R38, R38 ;  /* 0x0000002600267312 */ /* 0x000e700000301400 */
[----:B------:R-:W1:Y:S01]  /*3670*/  I2F.S64 R40, R40 ;  /* 0x0000002800287312 */ /* 0x000e620000301400 */
[----:B0-----:R-:W-:Y:S01]  /*3680*/  FADD R44, -R30, 1 ;  /* 0x3f8000001e2c7421 */ /* 0x001fe20000000100 */
[----:B------:R-:W-:Y:S01]  /*3690*/  FADD R45, -R34, 1 ;  /* 0x3f800000222d7421 */ /* 0x000fe20000000100 */
[----:B------:R-:W-:Y:S01]  /*36a0*/  FADD R46, -R28, 1 ;  /* 0x3f8000001c2e7421 */ /* 0x000fe20000000100 */
[----:B------:R-:W-:Y:S01]  /*36b0*/  FADD R32, -R32, 1 ;  /* 0x3f80000020207421 */ /* 0x000fe20000000100 */
[----:B-1----:R-:W-:Y:S01]  /*36c0*/  FADD R35, -R42, 1 ;  /* 0x3f8000002a237421 */ /* 0x002fe20000000100 */
[----:B------:R-:W-:Y:S01]  /*36d0*/  FADD R47, -R36, 1 ;  /* 0x3f800000242f7421 */ /* 0x000fe20000000100 */
[----:B------:R-:W-:Y:S01]  /*36e0*/  FADD R33, -R38, 1 ;  /* 0x3f80000026217421 */ /* 0x000fe20000000100 */
[----:B------:R-:W-:Y:S01]  /*36f0*/  FMUL R30, R32, -3.40282346638528859812e+38 ;  /* 0xff7fffff201e7820 */ /* 0x000fe20000400000 */
[----:B------:R-:W-:Y:S01]  /*3700*/  FMUL R28, R46, -3.40282346638528859812e+38 ;  /* 0xff7fffff2e1c7820 */ /* 0x000fe20000400000 */
[----:B------:R-:W-:Y:S01]  /*3710*/  FMUL R31, R45, -3.40282346638528859812e+38 ;  /* 0xff7fffff2d1f7820 */ /* 0x000fe20000400000 */
[----:B------:R-:W-:Y:S01]  /*3720*/  FMUL R29, R44, -3.40282346638528859812e+38 ;  /* 0xff7fffff2c1d7820 */ /* 0x000fe20000400000 */
[----:B------:R-:W-:Y:S01]  /*3730*/  FADD R34, -R40, 1 ;  /* 0x3f80000028227421 */ /* 0x000fe20000000100 */
[----:B------:R-:W-:Y:S01]  /*3740*/  FMUL R32, R47, -3.40282346638528859812e+38 ;  /* 0xff7fffff2f207820 */ /* 0x000fe20000400000 */
[----:B------:R-:W-:Y:S01]  /*3750*/  FMUL R35, R35, -3.40282346638528859812e+38 ;  /* 0xff7fffff23237820 */ /* 0x000fe20000400000 */
[----:B------:R-:W-:Y:S01]  /*3760*/  FMUL R33, R33, -3.40282346638528859812e+38 ;  /* 0xff7fffff21217820 */ /* 0x000fe20000400000 */
[----:B------:R-:W-:Y:S01]  /*3770*/  FMUL R34, R34, -3.40282346638528859812e+38 ;  /* 0xff7fffff22227820 */ /* 0x000fe20000400000 */
[----:B------:R-:W-:Y:S04]  /*3780*/  STS.128 [R73], R28 ;  /* 0x0000001c49007388 */ /* 0x000fe80000000c00 */
[----:B------:R-:W-:Y:S04]  /*3790*/  STS.128 [R56], R32 ;  /* 0x0000002038007388 */ /* 0x000fe80000000c00 */
[----:B------:R-:W-:Y:S06]  /*37a0*/  BAR.SYNC.DEFER_BLOCKING 0x0 ;  /* 0x0000000000007b1d */ /* 0x000fec0000010000 */
[----:B------:R-:W-:Y:S04]  /*37b0*/  LDS R37, [R55+0x20] ;  /* 0x0000200037257984 */ /* 0x000fe80000000800 */
[----:B------:R-:W-:Y:S04]  /*37c0*/  LDS R36, [R55] ;  /* 0x0000000037247984 */ /* 0x000fe80000000800 */
[----:B------:R-:W-:Y:S04]  /*37d0*/  LDS R44, [R55+0x60] ;  /* 0x00006000372c7984 */ /* 0x000fe80000000800 */
[----:B------:R-:W-:Y:S04]  /*37e0*/  LDS R38, [R55+0x40] ;  /* 0x0000400037267984 */ /* 0x000fe80000000800 */
[----:B------:R-:W2:Y:S04]  /*37f0*/  LDS R40, [R55+0xa0] ;  /* 0x0000a00037287984 */ /* 0x000ea80000000800 */
[----:B------:R-:W0:Y:S04]  /*3800*/  LDS R39, [R55+0x80] ;  /* 0x0000800037277984 */ /* 0x000e280000000800 */
[----:B------:R-:W1:Y:S04]  /*3810*/  LDS R42, [R55+0xe0] ;  /* 0x0000e000372a7984 */ /* 0x000e680000000800 */
[----:B------:R-:W3:Y:S01]  /*3820*/  LDS R41, [R55+0xc0] ;  /* 0x0000c00037297984 */ /* 0x000ee20000000800 */
[----:B------:R-:W-:-:S02]  /*3830*/  ISETP.NE.AND P1, PT, R112, RZ, PT ;  /* 0x000000ff7000720c */ /* 0x000fc40003f25270 */
[----:B------:R-:W-:Y:S01]  /*3840*/  ISETP.NE.AND P0, PT, R106, RZ, PT ;  /* 0x000000ff6a00720c */ /* 0x000fe20003f05270 */
[----:B------:R-:W-:Y:S01]  /*3850*/  ULDC.64 UR28, c[0x0][0x118] ;  /* 0x00004600001c7ab9 */ /* 0x000fe20000000a00 */
[----:B--2---:R-:W-:Y:S01]  /*3860*/  FADD R40, R40, R99 ;  /* 0x0000006328287221 */ /* 0x004fe20000000000 */
[----:B------:R-:W-:Y:S06]  /*3870*/  BAR.SYNC.DEFER_BLOCKING 0x0 ;  /* 0x0000000000007b1d */ /* 0x000fec0000010000 */
[----:B------:R-:W-:Y:S01]  /*3880*/  STS [R55+0xa0], R40 ;  /* 0x0000a02837007388 */ /* 0x000fe20000000800 */
[----:B----4-:R-:W-:Y:S01]  /*3890*/  FADD R113, R36, R113 ;  /* 0x0000007124717221 */ /* 0x010fe20000000000 */
[----:B------:R-:W-:Y:S01]  /*38a0*/  FADD R118, R37, R118 ;  /* 0x0000007625767221 */ /* 0x000fe20000000000 */
[----:B------:R-:W-:Y:S01]  /*38b0*/  FADD R44, R44, R107 ;  /* 0x0000006b2c2c7221 */ /* 0x000fe20000000000 */
[----:B------:R-:W-:Y:S01]  /*38c0*/  FADD R119, R38, R119 ;  /* 0x0000007726777221 */ /* 0x000fe20000000000 */
[----:B0-----:R-:W-:Y:S01]  /*38d0*/  FADD R98, R39, R98 ;  /* 0x0000006227627221 */ /* 0x001fe20000000000 */
[----:B-1----:R-:W-:Y:S01]  /*38e0*/  FADD R42, R42, R51 ;  /* 0x000000332a2a7221 */ /* 0x002fe20000000000 */
[----:B---3--:R-:W-:Y:S01]  /*38f0*/  FADD R50, R41, R50 ;  /* 0x0000003229327221 */ /* 0x008fe20000000000 */
[----:B------:R-:W-:Y:S04]  /*3900*/  STS [R55], R113 ;  /* 0x0000007137007388 */ /* 0x000fe80000000800 */
[----:B------:R-:W-:Y:S04]  /*3910*/  STS [R55+0x20], R118 ;  /* 0x0000207637007388 */ /* 0x000fe80000000800 */
[----:B------:R-:W-:Y:S04]  /*3920*/  STS [R55+0x40], R119 ;  /* 0x0000407737007388 */ /* 0x000fe80000000800 */
[----:B------:R-:W-:Y:S04]  /*3930*/  STS [R55+0x60], R44 ;  /* 0x0000602c37007388 */ /* 0x000fe80000000800 */
[----:B------:R-:W-:Y:S04]  /*3940*/  STS [R55+0x80], R98 ;  /* 0x0000806237007388 */ /* 0x000fe80000000800 */
[----:B------:R-:W-:Y:S04]  /*3950*/  STS [R55+0xc0], R50 ;  /* 0x0000c03237007388 */ /* 0x000fe80000000800 */
[----:B------:R-:W-:Y:S04]  /*3960*/  STS [R55+0xe0], R42 ;  /* 0x0000e02a37007388 */ /* 0x000fe80000000800 */
[----:B------:R-:W-:Y:S06]  /*3970*/  BAR.SYNC.DEFER_BLOCKING 0x0 ;  /* 0x0000000000007b1d */ /* 0x000fec0000010000 */
[----:B------:R-:W0:Y:S04]  /*3980*/  LDS.128 R28, [R73] ;  /* 0x00000000491c7984 */ /* 0x000e280000000c00 */
[----:B------:R-:W1:Y:S01]  /*3990*/  LDS.128 R32, [R56] ;  /* 0x0000000038207984 */ /* 0x000e620000000c00 */
[--C-:B------:R-:W-:Y:S01]  /*39a0*/  IADD3 R36, R3, 0x40, R24.reuse ;  /* 0x0000004003247810 */ /* 0x100fe20007ffe018 */
[----:B------:R-:W-:Y:S01]  /*39b0*/  IMAD.MOV.U32 R39, RZ, RZ, 0x4 ;  /* 0x00000004ff277424 */ /* 0x000fe200078e00ff */
[----:B------:R-:W-:Y:S01]  /*39c0*/  IADD3 R38, R8, 0x40, R24 ;  /* 0x0000004008267810 */ /* 0x000fe20007ffe018 */
[----:B------:R-:W-:-:S02]  /*39d0*/  FADD R81, R81, R118 ;  /* 0x0000007651517221 */ /* 0x000fc40000000000 */
[----:B------:R-:W-:-:S04]  /*39e0*/  IMAD.WIDE R36, R36, R39, c[0x0][0x178] ;  /* 0x00005e0024247625 */ /* 0x000fc800078e0227 */
[----:B------:R-:W-:Y:S01]  /*39f0*/  IMAD.WIDE R38, R38, R39, c[0x0][0x178] ;  /* 0x00005e0026267625 */ /* 0x000fe200078e0227 */
[----:B------:R-:W-:Y:S01]  /*3a00*/  FADD R80, R80, R113 ;  /* 0x0000007150507221 */ /* 0x000fe20000000000 */
[----:B0-----:R0:W-:Y:S04]  /*3a10*/  @P1 STG.E.128 [R36.64], R28 ;  /* 0x0000001c24001986 */ /* 0x0011e8000c101d1c */
[----:B-1----:R1:W-:Y:S01]  /*3a20*/  @P0 STG.E.128 [R38.64], R32 ;  /* 0x0000002026000986 */ /* 0x0023e2000c101d1c */
[----:B------:R-:W-:-:S04]  /*3a30*/  FSETP.GT.AND P0, PT, R16, R81, PT ;  /* 0x000000511000720b */ /* 0x000fc80003f04000 */
[----:B------:R-:W-:Y:S02]  /*3a40*/  FSEL R41, R16, R81, P0 ;  /* 0x0000005110297208 */ /* 0x000fe40000000000 */
[----:B------:R-:W-:-:S04]  /*3a50*/  FSETP.GT.AND P0, PT, R19, R80, PT ;  /* 0x000000501300720b */ /* 0x000fc80003f04000 */
[----:B------:R-:W-:Y:S02]  /*3a60*/  FSEL R24, R19, R80, P0 ;  /* 0x0000005013187208 */ /* 0x000fe40000000000 */
[----:B------:R-:W-:-:S04]  /*3a70*/  FSETP.NAN.AND P0, PT, R16, R16, PT ;  /* 0x000000101000720b */ /* 0x000fc80003f08000 */
[----:B------:R-:W-:-:S05]  /*3a80*/  FSEL R41, R16, R41, P0 ;  /* 0x0000002910297208 */ /* 0x000fca0000000000 */
[----:B0-----:R-:W-:Y:S01]  /*3a90*/  FADD R28, -R41, R16 ;  /* 0x00000010291c7221 */ /* 0x001fe20000000100 */
[----:B------:R-:W-:-:S03]  /*3aa0*/  FSETP.NAN.AND P0, PT, R19, R19, PT ;  /* 0x000000131300720b */ /* 0x000fc60003f08000 */
[----:B------:R-:W-:Y:S01]  /*3ab0*/  FMUL R29, R28, 1.4426950216293334961 ;  /* 0x3fb8aa3b1c1d7820 */ /* 0x000fe20000400000 */
[----:B------:R-:W-:-:S04]  /*3ac0*/  FSEL R24, R19, R24, P0 ;  /* 0x0000001813187208 */ /* 0x000fc80000000000 */
[----:B------:R-:W-:Y:S01]  /*3ad0*/  FSETP.GEU.AND P0, PT, R29, -126, PT ;  /* 0xc2fc00001d00780b */ /* 0x000fe20003f0e000 */
[----:B------:R-:W-:-:S12]  /*3ae0*/  FADD R28, R81, -R41 ;  /* 0x80000029511c7221 */ /* 0x000fd80000000000 */
[----:B------:R-:W-:-:S04]  /*3af0*/  @!P0 FMUL R29, R29, 0.5 ;  /* 0x3f0000001d1d8820 */ /* 0x000fc80000400000 */
[----:B------:R-:W0:Y:S01]  /*3b00*/  MUFU.EX2 R30, R29 ;  /* 0x0000001d001e7308 */ /* 0x000e220000000800 */
[----:B-1----:R-:W-:Y:S01]  /*3b10*/  FMUL R32, R28, 1.4426950216293334961 ;  /* 0x3fb8aa3b1c207820 */ /* 0x002fe20000400000 */
[----:B0-----:R-:W-:-:S04]  /*3b20*/  @!P0 FMUL R30, R30, R30 ;  /* 0x0000001e1e1e8220 */ /* 0x001fc80000400000 */
[----:B------:R-:W-:Y:S01]  /*3b30*/  FSETP.GEU.AND P0, PT, R32, -126, PT ;  /* 0xc2fc00002000780b */ /* 0x000fe20003f0e000 */
[----:B------:R-:W-:-:S12]  /*3b40*/  FADD R28, -R24, R19 ;  /* 0x00000013181c7221 */ /* 0x000fd80000000100 */
[----:B------:R-:W-:-:S04]  /*3b50*/  @!P0 FMUL R32, R32, 0.5 ;  /* 0x3f00000020208820 */ /* 0x000fc80000400000 */
[----:B------:R-:W0:Y:S01]  /*3b60*/  MUFU.EX2 R33, R32 ;  /* 0x0000002000217308 */ /* 0x000e220000000800 */
[----:B------:R-:W-:Y:S01]  /*3b70*/  FMUL R28, R28, 1.4426950216293334961 ;  /* 0x3fb8aa3b1c1c7820 */ /* 0x000fe20000400000 */
[----:B0-----:R-:W-:-:S04]  /*3b80*/  @!P0 FMUL R33, R33, R33 ;  /* 0x0000002121218220 */ /* 0x001fc80000400000 */
[----:B------:R-:W-:Y:S01]  /*3b90*/  FSETP.GEU.AND P0, PT, R28, -126, PT ;  /* 0xc2fc00001c00780b */ /* 0x000fe20003f0e000 */
[----:B------:R-:W-:-:S12]  /*3ba0*/  FADD R31, R80, -R24 ;  /* 0x80000018501f7221 */ /* 0x000fd80000000000 */
[----:B------:R-:W-:-:S04]  /*3bb0*/  @!P0 FMUL R28, R28, 0.5 ;  /* 0x3f0000001c1c8820 */ /* 0x000fc80000400000 */
[----:B------:R-:W0:Y:S01]  /*3bc0*/  MUFU.EX2 R29, R28 ;  /* 0x0000001c001d7308 */ /* 0x000e220000000800 */
[----:B------:R-:W-:Y:S01]  /*3bd0*/  FMUL R31, R31, 1.4426950216293334961 ;  /* 0x3fb8aa3b1f1f7820 */ /* 0x000fe20000400000 */
[----:B0-----:R-:W-:-:S04]  /*3be0*/  @!P0 FMUL R29, R29, R29 ;  /* 0x0000001d1d1d8220 */ /* 0x001fc80000400000 */
[----:B------:R-:W-:-:S13]  /*3bf0*/  FSETP.GEU.AND P0, PT, R31, -126, PT ;  /* 0xc2fc00001f00780b */ /* 0x000fda0003f0e000 */
[----:B------:R-:W-:-:S04]  /*3c00*/  @!P0 FMUL R31, R31, 0.5 ;  /* 0x3f0000001f1f8820 */ /* 0x000fc80000400000 */
[----:B------:R-:W0:Y:S01]  /*3c10*/  MUFU.EX2 R32, R31 ;  /* 0x0000001f00207308 */ /* 0x000e220000000800 */
[C---:B------:R-:W-:Y:S01]  /*3c20*/  FSEL R16, R41.reuse, R16, P5 ;  /* 0x0000001029107208 */ /* 0x040fe20002800000 */
[----:B0-----:R-:W-:Y:S01]  /*3c30*/  @!P0 FMUL R32, R32, R32 ;  /* 0x0000002020208220 */ /* 0x001fe20000400000 */
[----:B------:R-:W-:-:S04]  /*3c40*/  FSETP.NEU.AND P0, PT, R41, -INF , PT ;  /* 0xff8000002900780b */ /* 0x000fc80003f0d000 */
[----:B------:R-:W-:Y:S02]  /*3c50*/  FSEL R30, R30, 1, P0 ;  /* 0x3f8000001e1e7808 */ /* 0x000fe40000000000 */
[----:B------:R-:W-:Y:S02]  /*3c60*/  FSEL R33, R33, 1, P0 ;  /* 0x3f80000021217808 */ /* 0x000fe40000000000 */
[----:B------:R-:W-:-:S03]  /*3c70*/  FSETP.NEU.AND P0, PT, R24, -INF , PT ;  /* 0xff8000001800780b */ /* 0x000fc60003f0d000 */
[----:B------:R-:W-:Y:S01]  /*3c80*/  @P5 FFMA R95, R30, R95, R33 ;  /* 0x0000005f1e5f5223 */ /* 0x000fe20000000021 */
[----:B------:R-:W-:Y:S02]  /*3c90*/  FSEL R29, R29, 1, P0 ;  /* 0x3f8000001d1d7808 */ /* 0x000fe40000000000 */
[----:B------:R-:W-:Y:S02]  /*3ca0*/  FSEL R32, R32, 1, P0 ;  /* 0x3f80000020207808 */ /* 0x000fe40000000000 */
[----:B------:R-:W-:Y:S02]  /*3cb0*/  LOP3.LUT P0, RZ, R75, 0x1000, RZ, 0xc0, !PT ;  /* 0x000010004bff7812 */ /* 0x000fe4000780c0ff */
[----:B------:R-:W-:-:S04]  /*3cc0*/  FSETP.NEU.AND P5, PT, R81, -INF , P5 ;  /* 0xff8000005100780b */ /* 0x000fc80002fad000 */
[----:B------:R-:W-:Y:S01]  /*3cd0*/  PLOP3.LUT P0, PT, P0, P5, PT, 0xa8, 0x0 ;  /* 0x000000000000781c */ /* 0x000fe2000070b570 */
[----:B------:R-:W-:Y:S01]  /*3ce0*/  FADD R83, R83, R44 ;  /* 0x0000002c53537221 */ /* 0x000fe20000000000 */
[C---:B------:R-:W-:Y:S02]  /*3cf0*/  LOP3.LUT P1, RZ, R75.reuse, 0x2000, RZ, 0xc0, !PT ;  /* 0x000020004bff7812 */ /* 0x040fe4000782c0ff */
[C---:B------:R-:W-:Y:S02]  /*3d00*/  LOP3.LUT P5, RZ, R75.reuse, 0x400, RZ, 0xc0, !PT ;  /* 0x000004004bff7812 */ /* 0x040fe400078ac0ff */
[----:B------:R-:W-:Y:S01]  /*3d10*/  LOP3.LUT R75, R75, 0xffffefff, RZ, 0xc0, !PT ;  /* 0xffffefff4b4b7812 */ /* 0x000fe200078ec0ff */
[----:B------:R-:W-:Y:S01]  /*3d20*/  FADD R119, R82, R119 ;  /* 0x0000007752777221 */ /* 0x000fe20000000000 */
[----:B------:R-:W-:-:S05]  /*3d30*/  @P4 FFMA R94, R29, R94, R32 ;  /* 0x0000005e1d5e4223 */ /* 0x000fca0000000020 */
[----:B------:R-:W-:Y:S02]  /*3d40*/  @P0 LOP3.LUT R75, R75, 0x1000, RZ, 0xfc, !PT ;  /* 0x000010004b4b0812 */ /* 0x000fe400078efcff */
[----:B------:R-:W-:-:S04]  /*3d50*/  FSETP.GT.AND P0, PT, R18, R83, PT ;  /* 0x000000531200720b */ /* 0x000fc80003f04000 */
[----:B------:R-:W-:Y:S02]  /*3d60*/  FSEL R29, R18, R83, P0 ;  /* 0x00000053121d7208 */ /* 0x000fe40000000000 */
[----:B------:R-:W-:-:S04]  /*3d70*/  FSETP.GT.AND P0, PT, R20, R119, PT ;  /* 0x000000771400720b */ /* 0x000fc80003f04000 */
[----:B------:R-:W-:Y:S02]  /*3d80*/  FSEL R31, R20, R119, P0 ;  /* 0x00000077141f7208 */ /* 0x000fe40000000000 */
[----:B------:R-:W-:-:S04]  /*3d90*/  FSETP.NAN.AND P0, PT, R18, R18, PT ;  /* 0x000000121200720b */ /* 0x000fc80003f08000 */
[----:B------:R-:W-:Y:S02]  /*3da0*/  FSEL R29, R18, R29, P0 ;  /* 0x0000001d121d7208 */ /* 0x000fe40000000000 */
[----:B------:R-:W-:-:S03]  /*3db0*/  FSEL R19, R24, R19, P4 ;  /* 0x0000001318137208 */ /* 0x000fc60002000000 */
[----:B------:R-:W-:Y:S01]  /*3dc0*/  FADD R24, -R29, R18 ;  /* 0x000000121d187221 */ /* 0x000fe20000000100 */
[----:B------:R-:W-:-:S03]  /*3dd0*/  FSETP.NAN.AND P0, PT, R20, R20, PT ;  /* 0x000000141400720b */ /* 0x000fc60003f08000 */
[----:B------:R-:W-:Y:S01]  /*3de0*/  FMUL R28, R24, 1.4426950216293334961 ;  /* 0x3fb8aa3b181c7820 */ /* 0x000fe20000400000 */
[----:B------:R-:W-:-:S04]  /*3df0*/  FSEL R31, R20, R31, P0 ;  /* 0x0000001f141f7208 */ /* 0x000fc80000000000 */
[----:B------:R-:W-:Y:S01]  /*3e00*/  FSETP.GEU.AND P0, PT, R28, -126, PT ;  /* 0xc2fc00001c00780b */ /* 0x000fe20003f0e000 */
[----:B------:R-:W-:-:S12]  /*3e10*/  FADD R24, R83, -R29 ;  /* 0x8000001d53187221 */ /* 0x000fd80000000000 */
[----:B------:R-:W-:-:S04]  /*3e20*/  @!P0 FMUL R28, R28, 0.5 ;  /* 0x3f0000001c1c8820 */ /* 0x000fc80000400000 */
[----:B------:R-:W0:Y:S01]  /*3e30*/  MUFU.EX2 R30, R28 ;  /* 0x0000001c001e7308 */ /* 0x000e220000000800 */
[----:B------:R-:W-:Y:S01]  /*3e40*/  FMUL R33, R24, 1.4426950216293334961 ;  /* 0x3fb8aa3b18217820 */ /* 0x000fe20000400000 */
        /* <DEDUP_REMOVED lines=16> */
[----:B------:R-:W-:Y:S01]  /*3f50*/  FADD R40, R85, R40 ;  /* 0x0000002855287221 */ /* 0x000fe20000000000 */
[C---:B------:R-:W-:Y:S01]  /*3f60*/  FSEL R18, R29.reuse, R18, P2 ;  /* 0x000000121d127208 */ /* 0x040fe20001000000 */
[----:B0-----:R-:W-:Y:S01]  /*3f70*/  @!P0 FMUL R34, R34, R34 ;  /* 0x0000002222228220 */ /* 0x001fe20000400000 */
[----:B------:R-:W-:-:S04]  /*3f80*/  FSETP.NEU.AND P0, PT, R29, -INF , PT ;  /* 0xff8000001d00780b */ /* 0x000fc80003f0d000 */
[----:B------:R-:W-:Y:S02]  /*3f90*/  FSEL R30, R30, 1, P0 ;  /* 0x3f8000001e1e7808 */ /* 0x000fe40000000000 */
[----:B------:R-:W-:Y:S02]  /*3fa0*/  FSEL R35, R35, 1, P0 ;  /* 0x3f80000023237808 */ /* 0x000fe40000000000 */
[----:B------:R-:W-:Y:S01]  /*3fb0*/  FSETP.NEU.AND P0, PT, R31, -INF , PT ;  /* 0xff8000001f00780b */ /* 0x000fe20003f0d000 */
[----:B------:R-:W-:-:S03]  /*3fc0*/  FADD R29, R84, R98 ;  /* 0x00000062541d7221 */ /* 0x000fc60000000000 */
[----:B------:R-:W-:Y:S02]  /*3fd0*/  FSEL R33, R28, 1, P0 ;  /* 0x3f8000001c217808 */ /* 0x000fe40000000000 */
[----:B------:R-:W-:Y:S02]  /*3fe0*/  FSEL R34, R34, 1, P0 ;  /* 0x3f80000022227808 */ /* 0x000fe40000000000 */
[----:B------:R-:W-:-:S04]  /*3ff0*/  FSETP.GT.AND P0, PT, R21, R40, PT ;  /* 0x000000281500720b */ /* 0x000fc80003f04000 */
[----:B------:R-:W-:Y:S02]  /*4000*/  FSEL R24, R21, R40, P0 ;  /* 0x0000002815187208 */ /* 0x000fe40000000000 */
[CC--:B------:R-:W-:Y:S02]  /*4010*/  FSETP.GT.AND P0, PT, R22.reuse, R29.reuse, PT ;  /* 0x0000001d1600720b */ /* 0x0c0fe40003f04000 */
[----:B------:R-:W-:Y:S02]  /*4020*/  FSEL R20, R31, R20, P3 ;  /* 0x000000141f147208 */ /* 0x000fe40001800000 */
[----:B------:R-:W-:Y:S02]  /*4030*/  FSEL R31, R22, R29, P0 ;  /* 0x0000001d161f7208 */ /* 0x000fe40000000000 */
[----:B------:R-:W-:-:S04]  /*4040*/  FSETP.NAN.AND P0, PT, R21, R21, PT ;  /* 0x000000151500720b */ /* 0x000fc80003f08000 */
[----:B------:R-:W-:Y:S01]  /*4050*/  FSEL R24, R21, R24, P0 ;  /* 0x0000001815187208 */ /* 0x000fe20000000000 */
[----:B------:R-:W-:-:S04]  /*4060*/  @P2 FFMA R93, R30, R93, R35 ;  /* 0x0000005d1e5d2223 */ /* 0x000fc80000000023 */
        /* <DEDUP_REMOVED lines=17> */
[----:B------:R-:W-:-:S12]  /*4180*/  @P3 FFMA R92, R33, R92, R34 ;  /* 0x0000005c215c3223 */ /* 0x000fd80000000022 */
[----:B------:R-:W-:-:S04]  /*4190*/  @!P0 FMUL R28, R28, 0.5 ;  /* 0x3f0000001c1c8820 */ /* 0x000fc80000400000 */
[----:B------:R-:W0:Y:S01]  /*41a0*/  MUFU.EX2 R30, R28 ;  /* 0x0000001c001e7308 */ /* 0x000e220000000800 */
[----:B------:R-:W-:-:S04]  /*41b0*/  FADD R33, R29, -R31 ;  /* 0x8000001f1d217221 */ /* 0x000fc80000000000 */
[----:B------:R-:W-:Y:S01]  /*41c0*/  FMUL R34, R33, 1.4426950216293334961 ;  /* 0x3fb8aa3b21227820 */ /* 0x000fe20000400000 */
[----:B0-----:R-:W-:-:S04]  /*41d0*/  @!P0 FMUL R30, R30, R30 ;  /* 0x0000001e1e1e8220 */ /* 0x001fc80000400000 */
[----:B------:R-:W-:Y:S02]  /*41e0*/  FSETP.GEU.AND P0, PT, R34, -126, PT ;  /* 0xc2fc00002200780b */ /* 0x000fe40003f0e000 */
[----:B------:R-:W-:-:S04]  /*41f0*/  FSETP.NEU.AND P4, PT, R80, -INF , P4 ;  /* 0xff8000005000780b */ /* 0x000fc8000278d000 */
[----:B------:R-:W-:-:S07]  /*4200*/  PLOP3.LUT P1, PT, P1, P4, PT, 0xa8, 0x0 ;  /* 0x000000000000781c */ /* 0x000fce0000f29570 */
[----:B------:R-:W-:-:S04]  /*4210*/  @!P0 FMUL R34, R34, 0.5 ;  /* 0x3f00000022228820 */ /* 0x000fc80000400000 */
[----:B------:R-:W0:Y:S01]  /*4220*/  MUFU.EX2 R35, R34 ;  /* 0x0000002200237308 */ /* 0x000e220000000800 */
[----:B------:R-:W-:Y:S02]  /*4230*/  FSETP.NEU.AND P2, PT, R83, -INF , P2 ;  /* 0xff8000005300780b */ /* 0x000fe4000174d000 */
[----:B------:R-:W-:Y:S02]  /*4240*/  LOP3.LUT R75, R75, 0xffffdfff, RZ, 0xc0, !PT ;  /* 0xffffdfff4b4b7812 */ /* 0x000fe400078ec0ff */
[----:B------:R-:W-:Y:S02]  /*4250*/  PLOP3.LUT P5, PT, P5, P2, PT, 0xa8, 0x0 ;  /* 0x000000000000781c */ /* 0x000fe40002fa5570 */
[----:B------:R-:W-:Y:S02]  /*4260*/  @P1 LOP3.LUT R75, R75, 0x2000, RZ, 0xfc, !PT ;  /* 0x000020004b4b1812 */ /* 0x000fe400078efcff */
[----:B------:R-:W-:Y:S02]  /*4270*/  FSETP.NEU.AND P3, PT, R119, -INF , P3 ;  /* 0xff8000007700780b */ /* 0x000fe40001f6d000 */
[----:B------:R-:W-:-:S02]  /*4280*/  LOP3.LUT P4, RZ, R75, 0x800, RZ, 0xc0, !PT ;  /* 0x000008004bff7812 */ /* 0x000fc4000788c0ff */
[----:B------:R-:W-:Y:S01]  /*4290*/  LOP3.LUT R75, R75, 0xfffffbff, RZ, 0xc0, !PT ;  /* 0xfffffbff4b4b7812 */ /* 0x000fe200078ec0ff */
[----:B0-----:R-:W-:Y:S01]  /*42a0*/  @!P0 FMUL R35, R35, R35 ;  /* 0x0000002323238220 */ /* 0x001fe20000400000 */
[----:B------:R-:W-:Y:S02]  /*42b0*/  FSETP.NEU.AND P0, PT, R24, -INF , PT ;  /* 0xff8000001800780b */ /* 0x000fe40003f0d000 */
[----:B------:R-:W-:Y:S02]  /*42c0*/  PLOP3.LUT P4, PT, P4, P3, PT, 0xa8, 0x0 ;  /* 0x000000000000781c */ /* 0x000fe40002787570 */
[----:B------:R-:W-:Y:S02]  /*42d0*/  FSEL R32, R32, 1, P0 ;  /* 0x3f80000020207808 */ /* 0x000fe40000000000 */
[----:B------:R-:W-:Y:S02]  /*42e0*/  FSEL R37, R36, 1, P0 ;  /* 0x3f80000024257808 */ /* 0x000fe40000000000 */
[----:B------:R-:W-:-:S02]  /*42f0*/  @P5 LOP3.LUT R75, R75, 0x400, RZ, 0xfc, !PT ;  /* 0x000004004b4b5812 */ /* 0x000fc400078efcff */
[----:B------:R-:W-:Y:S02]  /*4300*/  FSETP.NEU.AND P0, PT, R31, -INF , PT ;  /* 0xff8000001f00780b */ /* 0x000fe40003f0d000 */
[----:B------:R-:W-:Y:S02]  /*4310*/  ISETP.NE.AND P1, PT, R103, RZ, PT ;  /* 0x000000ff6700720c */ /* 0x000fe40003f25270 */
[----:B------:R-:W-:Y:S02]  /*4320*/  LOP3.LUT P3, RZ, R75, 0x100, RZ, 0xc0, !PT ;  /* 0x000001004bff7812 */ /* 0x000fe4000786c0ff */
[----:B------:R-:W-:Y:S02]  /*4330*/  FSEL R33, R30, 1, P0 ;  /* 0x3f8000001e217808 */ /* 0x000fe40000000000 */
[----:B------:R-:W-:Y:S02]  /*4340*/  FSEL R28, R35, 1, P0 ;  /* 0x3f800000231c7808 */ /* 0x000fe40000000000 */
[----:B------:R-:W-:-:S02]  /*4350*/  LOP3.LUT R75, R75, 0xfffff7ff, RZ, 0xc0, !PT ;  /* 0xfffff7ff4b4b7812 */ /* 0x000fc400078ec0ff */
[----:B------:R-:W-:Y:S02]  /*4360*/  FSETP.NEU.AND P0, PT, R40, -INF , P1 ;  /* 0xff8000002800780b */ /* 0x000fe40000f0d000 */
[----:B------:R-:W-:Y:S02]  /*4370*/  @P4 LOP3.LUT R75, R75, 0x800, RZ, 0xfc, !PT ;  /* 0x000008004b4b4812 */ /* 0x000fe400078efcff */
[----:B------:R-:W-:Y:S01]  /*4380*/  PLOP3.LUT P3, PT, P3, P0, PT, 0xa8, 0x0 ;  /* 0x000000000000781c */ /* 0x000fe20001f61570 */
[----:B------:R-:W-:Y:S01]  /*4390*/  @P6 FFMA R90, R33, R90, R28 ;  /* 0x0000005a215a6223 */ /* 0x000fe2000000001c */
[----:B------:R-:W-:Y:S02]  /*43a0*/  FSEL R22, R31, R22, P6 ;  /* 0x000000161f167208 */ /* 0x000fe40003000000 */
[----:B------:R-:W-:Y:S02]  /*43b0*/  LOP3.LUT P0, RZ, R75, 0x200, RZ, 0xc0, !PT ;  /* 0x000002004bff7812 */ /* 0x000fe4000780c0ff */
[----:B------:R-:W-:Y:S01]  /*43c0*/  FSETP.NEU.AND P6, PT, R29, -INF , P6 ;  /* 0xff8000001d00780b */ /* 0x000fe200037cd000 */
[----:B------:R-:W-:Y:S01]  /*43d0*/  @P1 FFMA R91, R32, R91, R37 ;  /* 0x0000005b205b1223 */ /* 0x000fe20000000025 */
[----:B------:R-:W-:-:S02]  /*43e0*/  FSEL R21, R24, R21, P1 ;  /* 0x0000001518157208 */ /* 0x000fc40000800000 */
[C---:B------:R-:W-:Y:S02]  /*43f0*/  LOP3.LUT P2, RZ, R75.reuse, 0x80, RZ, 0xc0, !PT ;  /* 0x000000804bff7812 */ /* 0x040fe4000784c0ff */
[C---:B------:R-:W-:Y:S02]  /*4400*/  LOP3.LUT P1, RZ, R75.reuse, 0x40, RZ, 0xc0, !PT ;  /* 0x000000404bff7812 */ /* 0x040fe4000782c0ff */
[----:B------:R-:W-:Y:S02]  /*4410*/  PLOP3.LUT P0, PT, P0, P6, PT, 0xa8, 0x0 ;  /* 0x000000000000781c */ /* 0x000fe4000070d570 */
[----:B------:R-:W-:-:S04]  /*4420*/  LOP3.LUT R75, R75, 0xfffffeff, RZ, 0xc0, !PT ;  /* 0xfffffeff4b4b7812 */ /* 0x000fc800078ec0ff */
[----:B------:R-:W-:Y:S01]  /*4430*/  @P3 LOP3.LUT R75, R75, 0x100, RZ, 0xfc, !PT ;  /* 0x000001004b4b3812 */ /* 0x000fe200078efcff */
[----:B------:R-:W-:-:S03]  /*4440*/  FADD R42, R87, R42 ;  /* 0x0000002a572a7221 */ /* 0x000fc60000000000 */
[----:B------:R-:W-:Y:S01]  /*4450*/  LOP3.LUT R75, R75, 0xfffffdff, RZ, 0xc0, !PT ;  /* 0xfffffdff4b4b7812 */ /* 0x000fe200078ec0ff */
[----:B------:R-:W-:-:S03]  /*4460*/  FADD R86, R86, R50 ;  /* 0x0000003256567221 */ /* 0x000fc60000000000 */
[----:B------:R-:W-:Y:S02]  /*4470*/  @P0 LOP3.LUT R75, R75, 0x200, RZ, 0xfc, !PT ;  /* 0x000002004b4b0812 */ /* 0x000fe400078efcff */
[----:B------:R-:W-:-:S04]  /*4480*/  FSETP.GT.AND P0, PT, R23, R42, PT ;  /* 0x0000002a1700720b */ /* 0x000fc80003f04000 */
[----:B------:R-:W-:Y:S02]  /*4490*/  FSEL R24, R23, R42, P0 ;  /* 0x0000002a17187208 */ /* 0x000fe40000000000 */
[----:B------:R-:W-:-:S04]  /*44a0*/  FSETP.GT.AND P0, PT, R25, R86, PT ;  /* 0x000000561900720b */ /* 0x000fc80003f04000 */
[----:B------:R-:W-:Y:S02]  /*44b0*/  FSEL R28, R25, R86, P0 ;  /* 0x00000056191c7208 */ /* 0x000fe40000000000 */
[----:B------:R-:W-:-:S04]  /*44c0*/  FSETP.NAN.AND P0, PT, R23, R23, PT ;  /* 0x000000171700720b */ /* 0x000fc80003f08000 */
[----:B------:R-:W-:-:S05]  /*44d0*/  FSEL R24, R23, R24, P0 ;  /* 0x0000001817187208 */ /* 0x000fca0000000000 */
        /* <DEDUP_REMOVED lines=24> */
[----:B------:R-:W0:Y:S02]  /*4660*/  MUFU.EX2 R34, R33 ;  /* 0x0000002100227308 */ /* 0x000e240000000800 */
[----:B0-----:R-:W-:Y:S01]  /*4670*/  @!P0 FMUL R34, R34, R34 ;  /* 0x0000002222228220 */ /* 0x001fe20000400000 */
[----:B------:R-:W-:-:S04]  /*4680*/  FSETP.NEU.AND P0, PT, R24, -INF , PT ;  /* 0xff8000001800780b */ /* 0x000fc80003f0d000 */
[----:B------:R-:W-:Y:S02]  /*4690*/  FSEL R32, R31, 1, P0 ;  /* 0x3f8000001f207808 */ /* 0x000fe40000000000 */
[----:B------:R-:W-:Y:S02]  /*46a0*/  FSEL R35, R35, 1, P0 ;  /* 0x3f80000023237808 */ /* 0x000fe40000000000 */
[----:B------:R-:W-:-:S04]  /*46b0*/  FSETP.NEU.AND P0, PT, R28, -INF , PT ;  /* 0xff8000001c00780b */ /* 0x000fc80003f0d000 */
[----:B------:R-:W-:Y:S02]  /*46c0*/  FSEL R29, R30, 1, P0 ;  /* 0x3f8000001e1d7808 */ /* 0x000fe40000000000 */
[----:B------:R-:W-:Y:S02]  /*46d0*/  FSEL R34, R34, 1, P0 ;  /* 0x3f80000022227808 */ /* 0x000fe40000000000 */
[----:B------:R-:W-:Y:S02]  /*46e0*/  ISETP.NE.AND P0, PT, R76, RZ, PT ;  /* 0x000000ff4c00720c */ /* 0x000fe40003f05270 */
[----:B------:R-:W-:Y:S02]  /*46f0*/  ISETP.NE.AND P6, PT, R102, RZ, PT ;  /* 0x000000ff6600720c */ /* 0x000fe40003fc5270 */
[----:B------:R-:W-:-:S09]  /*4700*/  FSEL R23, R24, R23, P0 ;  /* 0x0000001718177208 */ /* 0x000fd20000000000 */
[----:B------:R-:W-:Y:S01]  /*4710*/  @P0 FFMA R89, R32, R89, R35 ;  /* 0x0000005920590223 */ /* 0x000fe20000000023 */
[----:B------:R-:W-:-:S04]  /*4720*/  FSETP.NEU.AND P0, PT, R42, -INF , P0 ;  /* 0xff8000002a00780b */ /* 0x000fc8000070d000 */
[----:B------:R-:W-:Y:S02]  /*4730*/  PLOP3.LUT P1, PT, P1, P0, PT, 0xa8, 0x0 ;  /* 0x000000000000781c */ /* 0x000fe40000f21570 */
[----:B------:R-:W-:-:S04]  /*4740*/  FSETP.NEU.AND P0, PT, R86, -INF , P6 ;  /* 0xff8000005600780b */ /* 0x000fc8000370d000 */
[----:B------:R-:W-:Y:S02]  /*4750*/  PLOP3.LUT P2, PT, P2, P0, PT, 0xa8, 0x0 ;  /* 0x000000000000781c */ /* 0x000fe40001741570 */
[----:B------:R-:W-:-:S04]  /*4760*/  ISETP.GE.U32.AND P0, PT, R2, 0x104, PT ;  /* 0x000001040200780c */ /* 0x000fc80003f06070 */
[----:B------:R-:W-:Y:S02]  /*4770*/  ISETP.GE.U32.AND.EX P0, PT, R0, RZ, PT, P0 ;  /* 0x000000ff0000720c */ /* 0x000fe40003f06100 */
[----:B------:R-:W-:-:S04]  /*4780*/  LOP3.LUT R75, R75, 0xffffffbf, RZ, 0xc0, !PT ;  /* 0xffffffbf4b4b7812 */ /* 0x000fc800078ec0ff */
[----:B------:R-:W-:-:S04]  /*4790*/  @P1 LOP3.LUT R75, R75, 0x40, RZ, 0xfc, !PT ;  /* 0x000000404b4b1812 */ /* 0x000fc800078efcff */
[----:B------:R-:W-:Y:S01]  /*47a0*/  LOP3.LUT R75, R75, 0xffffff7f, RZ, 0xc0, !PT ;  /* 0xffffff7f4b4b7812 */ /* 0x000fe200078ec0ff */
[----:B------:R-:W-:Y:S01]  /*47b0*/  @P6 FFMA R88, R29, R88, R34 ;  /* 0x000000581d586223 */ /* 0x000fe20000000022 */
[----:B------:R-:W-:Y:S01]  /*47c0*/  FSEL R25, R28, R25, P6 ;  /* 0x000000191c197208 */ /* 0x000fe20003000000 */
[----:B------:R-:W-:Y:S01]  /*47d0*/  IMAD.MOV.U32 R24, RZ, RZ, R2 ;  /* 0x000000ffff187224 */ /* 0x000fe200078e0002 */
[----:B------:R-:W-:Y:S01]  /*47e0*/  @P2 LOP3.LUT R75, R75, 0x80, RZ, 0xfc, !PT ;  /* 0x000000804b4b2812 */ /* 0x000fe200078efcff */
[----:B------:R-:W-:Y:S01]  /*47f0*/  @P0 CALL.REL.NOINC `(.L_x_1) ;  /* 0x0000001000000944 */ /* 0x000fe20003c00000 */
[----:B------:R-:W-:Y:S05]  /*4800*/  BRA `(.L_x_2) ;  /* 0xffffc52000007947 */ /* 0x000fea000383ffff */
.L_x_1:
[----:B------:R-:W-:Y:S01]  /*4810*/  P2R R2, PR, RZ, 0x2 ;  /* 0x00000002ff027803 */ /* 0x000fe20000000000 */
[----:B------:R-:W-:Y:S01]  /*4820*/  BAR.SYNC.DEFER_BLOCKING 0x0 ;  /* 0x0000000000007b1d */ /* 0x000fe20000010000 */
[C---:B------:R-:W-:Y:S01]  /*4830*/  LOP3.LUT P1, RZ, R75.reuse, 0x2000, RZ, 0xc0, !PT ;  /* 0x000020004bff7812 */ /* 0x040fe2000782c0ff */
[----:B------:R-:W-:Y:S01]  /*4840*/  IMAD.MOV.U32 R32, RZ, RZ, -0x1 ;  /* 0xffffffffff207424 */ /* 0x000fe200078e00ff */
[C---:B------:R-:W-:Y:S02]  /*4850*/  LOP3.LUT P0, RZ, R75.reuse, 0x1000, RZ, 0xc0, !PT ;  /* 0x000010004bff7812 */ /* 0x040fe4000780c0ff */
[----:B------:R-:W-:Y:S01]  /*4860*/  LOP3.LUT P6, RZ, R75, 0x200, RZ, 0xc0, !PT ;  /* 0x000002004bff7812 */ /* 0x000fe200078cc0ff */
[----:B------:R-:W0:Y:S01]  /*4870*/  S2R R27, SR_TID.X ;  /* 0x00000000001b7919 */ /* 0x000e220000002100 */
[----:B------:R-:W-:Y:S01]  /*4880*/  SEL R0, RZ, 0x1, !P1 ;  /* 0x00000001ff007807 */ /* 0x000fe20004800000 */
[----:B------:R-:W-:Y:S01]  /*4890*/  BSSY B0, `(.L_x_3) ;  /* 0x0000151000007945 */ /* 0x000fe20003800000 */
[----:B------:R-:W-:-:S02]  /*48a0*/  SEL R5, RZ, 0x1fffe, !P0 ;  /* 0x0001fffeff057807 */ /* 0x000fc40004000000 */
[----:B------:R-:W-:Y:S02]  /*48b0*/  ISETP.NE.AND P1, PT, R2, RZ, PT ;  /* 0x000000ff0200720c */ /* 0x000fe40003f25270 */
[----:B------:R-:W-:Y:S01]  /*48c0*/  SEL R4, RZ, 0x1, !P6 ;  /* 0x00000001ff047807 */ /* 0x000fe20007000000 */
[----:B------:R-:W-:Y:S01]  /*48d0*/  IMAD.IADD R2, R0, 0x1, R5 ;  /* 0x0000000100027824 */ /* 0x000fe200078e0205 */
[----:B------:R-:W-:Y:S02]  /*48e0*/  SEL R7, RZ, 0x1fffe, !P3 ;  /* 0x0001fffeff077807 */ /* 0x000fe40005800000 */
[----:B------:R-:W-:Y:S02]  /*48f0*/  SEL R0, RZ, 0x4, !P4 ;  /* 0x00000004ff007807 */ /* 0x000fe40006000000 */
[----:B------:R-:W-:Y:S01]  /*4900*/  SEL R5, RZ, 0x7fff8, !P5 ;  /* 0x0007fff8ff057807 */ /* 0x000fe20006800000 */
[----:B------:R-:W-:Y:S01]  /*4910*/  IMAD.IADD R6, R4, 0x1, R7 ;  /* 0x0000000104067824 */ /* 0x000fe200078e0207 */
[----:B------:R-:W-:-:S02]  /*4920*/  LOP3.LUT R2, R2, 0x3, RZ, 0xc0, !PT ;  /* 0x0000000302027812 */ /* 0x000fc400078ec0ff */
[----:B------:R-:W-:Y:S02]  /*4930*/  SEL R4, RZ, 0x4, !P2 ;  /* 0x00000004ff047807 */ /* 0x000fe40005000000 */
[----:B------:R-:W-:Y:S02]  /*4940*/  SEL R7, RZ, 0x7fff8, !P1 ;  /* 0x0007fff8ff077807 */ /* 0x000fe40004800000 */
[----:B------:R-:W-:Y:S02]  /*4950*/  LOP3.LUT R6, R6, 0x3, RZ, 0xc0, !PT ;  /* 0x0000000306067812 */ /* 0x000fe400078ec0ff */
[----:B------:R-:W-:Y:S01]  /*4960*/  IADD3 R0, R2, R5, R0 ;  /* 0x0000000502007210 */ /* 0x000fe20007ffe000 */
[----:B------:R-:W-:Y:S01]  /*4970*/  IMAD.SHL.U32 R2, R11, 0x8, RZ ;  /* 0x000000080b027824 */ /* 0x000fe200078e00ff */
[----:B------:R-:W-:Y:S02]  /*4980*/  IADD3 R7, R6, R7, R4 ;  /* 0x0000000706077210 */ /* 0x000fe40007ffe004 */
[----:B------:R-:W-:-:S02]  /*4990*/  LOP3.LUT R0, R0, 0xf, RZ, 0xc0, !PT ;  /* 0x0000000f00007812 */ /* 0x000fc400078ec0ff */
[----:B------:R-:W-:Y:S02]  /*49a0*/  LOP3.LUT R59, R2, R59, RZ, 0xfc, !PT ;  /* 0x0000003b023b7212 */ /* 0x000fe400078efcff */
[----:B------:R-:W-:Y:S01]  /*49b0*/  FSETP.NAN.AND P1, PT, R19, R19, PT ;  /* 0x000000131300720b */ /* 0x000fe20003f28000 */
[----:B------:R-:W-:-:S03]  /*49c0*/  IMAD R0, R7, 0x10, R0 ;  /* 0x0000001007007824 */ /* 0x000fc600078e0200 */
[----:B------:R-:W-:Y:S02]  /*49d0*/  FSEL R6, R19, R16, P1 ;  /* 0x0000001013067208 */ /* 0x000fe40000800000 */
[----:B------:R-:W-:-:S04]  /*49e0*/  LOP3.LUT P0, RZ, R0, 0xff, RZ, 0xc0, !PT ;  /* 0x000000ff00ff7812 */ /* 0x000fc8000780c0ff */
[----:B------:R-:W-:Y:S02]  /*49f0*/  SEL R0, RZ, 0x1, !P0 ;  /* 0x00000001ff007807 */ /* 0x000fe40004000000 */
[----:B------:R-:W-:-:S03]  /*4a00*/  FSETP.GT.AND P0, PT, R19, R16, PT ;  /* 0x000000101300720b */ /* 0x000fc60003f04000 */
[----:B------:R1:W-:Y:S01]  /*4a10*/  STS.U8 [R59], R0 ;  /* 0x000000003b007388 */ /* 0x0003e20000000000 */
[----:B------:R-:W-:-:S03]  /*4a20*/  FSEL R6, R19, R6, P0 ;  /* 0x0000000613067208 */ /* 0x000fc60000000000 */
[----:B------:R-:W-:Y:S01]  /*4a30*/  BAR.SYNC.DEFER_BLOCKING 0x0 ;  /* 0x0000000000007b1d */ /* 0x000fe20000010000 */
[C---:B------:R-:W-:Y:S02]  /*4a40*/  FSETP.GT.AND P0, PT, R6.reuse, R20, PT ;  /* 0x000000140600720b */ /* 0x040fe40003f04000 */
[----:B------:R-:W-:Y:S01]  /*4a50*/  FSETP.NAN.AND P1, PT, R6, R6, PT ;  /* 0x000000060600720b */ /* 0x000fe20003f28000 */
[----:B-1----:R-:W-:-:S10]  /*4a60*/  IMAD R59, R59, 0x3, R59 ;  /* 0x000000033b3b7824 */ /* 0x002fd400078e023b */
[----:B------:R-:W-:-:S04]  /*4a70*/  @!P0 FSEL R6, R6, R20, P1 ;  /* 0x0000001406068208 */ /* 0x000fc80000800000 */
[C---:B------:R-:W-:Y:S02]  /*4a80*/  FSETP.GT.AND P0, PT, R6.reuse, R18, PT ;  /* 0x000000120600720b */ /* 0x040fe40003f04000 */
[C---:B------:R-:W-:Y:S01]  /*4a90*/  FSETP.NAN.AND P1, PT, R6.reuse, R6, PT ;  /* 0x000000060600720b */ /* 0x040fe20003f28000 */
[----:B0-----:R-:W0:Y:S10]  /*4aa0*/  LDS.U8 R4, [R27] ;  /* 0x000000001b047984 */ /* 0x001e340000000000 */
[----:B------:R-:W-:-:S04]  /*4ab0*/  @!P0 FSEL R6, R6, R18, P1 ;  /* 0x0000001206068208 */ /* 0x000fc80000800000 */
[C---:B------:R-:W-:Y:S02]  /*4ac0*/  FSETP.GT.AND P0, PT, R6.reuse, R22, PT ;  /* 0x000000160600720b */ /* 0x040fe40003f04000 */
[----:B------:R-:W-:-:S11]  /*4ad0*/  FSETP.NAN.AND P1, PT, R6, R6, PT ;  /* 0x000000060600720b */ /* 0x000fd60003f28000 */
[----:B------:R-:W-:-:S04]  /*4ae0*/  @!P0 FSEL R6, R6, R22, P1 ;  /* 0x0000001606068208 */ /* 0x000fc80000800000 */
[CC--:B------:R-:W-:Y:S02]  /*4af0*/  FSETP.GT.AND P0, PT, R6.reuse, R21.reuse, PT ;  /* 0x000000150600720b */ /* 0x0c0fe40003f04000 */
[C---:B------:R-:W-:Y:S01]  /*4b00*/  FSETP.NAN.AND P1, PT, R6.reuse, R6, PT ;  /* 0x000000060600720b */ /* 0x040fe20003f28000 */
[----:B0-----:R-:W0:Y:S10]  /*4b10*/  SHFL.BFLY PT, R5, R4, 0x4, 0x1f ;  /* 0x0c801f0004057f89 */ /* 0x001e3400000e0000 */
[----:B------:R-:W-:-:S04]  /*4b20*/  @!P0 FSEL R6, R6, R21, P1 ;  /* 0x0000001506068208 */ /* 0x000fc80000800000 */
[C---:B------:R-:W-:Y:S02]  /*4b30*/  FSETP.GT.AND P0, PT, R6.reuse, R25, PT ;  /* 0x000000190600720b */ /* 0x040fe40003f04000 */
[----:B------:R-:W-:-:S11]  /*4b40*/  FSETP.NAN.AND P1, PT, R6, R6, PT ;  /* 0x000000060600720b */ /* 0x000fd60003f28000 */
[----:B------:R-:W-:Y:S02]  /*4b50*/  @!P0 FSEL R6, R6, R25, P1 ;  /* 0x0000001906068208 */ /* 0x000fe40000800000 */
[----:B------:R-:W-:Y:S02]  /*4b60*/  LOP3.LUT P0, RZ, R27, 0x207, RZ, 0xc0, !PT ;  /* 0x000002071bff7812 */ /* 0x000fe4000780c0ff */
[----:B------:R-:W-:Y:S02]  /*4b70*/  FSETP.GT.AND P1, PT, R6, R23, PT ;  /* 0x000000170600720b */ /* 0x000fe40003f24000 */
[----:B0-----:R-:W-:Y:S02]  /*4b80*/  LOP3.LUT R5, R4, R5, RZ, 0xfc, !PT ;  /* 0x0000000504057212 */ /* 0x001fe400078efcff */
[----:B------:R-:W-:Y:S02]  /*4b90*/  FSETP.NAN.AND P2, PT, R6, R6, PT ;  /* 0x000000060600720b */ /* 0x000fe40003f48000 */
[----:B------:R-:W-:-:S06]  /*4ba0*/  LOP3.LUT R0, R5, 0xff, RZ, 0xc0, !PT ;  /* 0x000000ff05007812 */ /* 0x000fcc00078ec0ff */
[----:B------:R-:W0:Y:S01]  /*4bb0*/  SHFL.BFLY PT, R0, R0, 0x2, 0x1f ;  /* 0x0c401f0000007f89 */ /* 0x000e2200000e0000 */
[----:B------:R-:W-:Y:S02]  /*4bc0*/  @!P1 FSEL R6, R6, R23, P2 ;  /* 0x0000001706069208 */ /* 0x000fe40001000000 */
[----:B0-----:R-:W-:-:S04]  /*4bd0*/  LOP3.LUT R5, R5, R0, RZ, 0xfc, !PT ;  /* 0x0000000005057212 */ /* 0x001fc800078efcff */
[----:B------:R-:W-:-:S06]  /*4be0*/  LOP3.LUT R4, R5, 0xff, RZ, 0xc0, !PT ;  /* 0x000000ff05047812 */ /* 0x000fcc00078ec0ff */
[----:B------:R-:W0:Y:S02]  /*4bf0*/  SHFL.BFLY PT, R4, R4, 0x1, 0x1f ;  /* 0x0c201f0004047f89 */ /* 0x000e2400000e0000 */
[----:B0-----:R-:W-:-:S04]  /*4c00*/  LOP3.LUT R5, R5, R4, RZ, 0xfc, !PT ;  /* 0x0000000405057212 */ /* 0x001fc800078efcff */
[----:B------:R-:W-:Y:S01]  /*4c10*/  PRMT R0, R5, 0x8880, RZ ;  /* 0x0000888005007816 */ /* 0x000fe200000000ff */
[----:B------:R-:W-:-:S03]  /*4c20*/  IMAD R5, R27, 0x3, R27 ;  /* 0x000000031b057824 */ /* 0x000fc600078e021b */
[----:B------:R-:W-:-:S05]  /*4c30*/  PRMT R0, R0, 0x7710, RZ ;  /* 0x0000771000007816 */ /* 0x000fca00000000ff */
[----:B------:R-:W-:Y:S04]  /*4c40*/  @!P0 STS.U8 [R27], R0 ;  /* 0x000000001b008388 */ /* 0x000fe80000000000 */
[----:B------:R-:W-:Y:S06]  /*4c50*/  BAR.SYNC.DEFER_BLOCKING 0x0 ;  /* 0x0000000000007b1d */ /* 0x000fec0000010000 */
[----:B------:R-:W-:Y:S04]  /*4c60*/  LDS.U8 R4, [R11.X8] ;  /* 0x000000000b047984 */ /* 0x000fe80000008000 */
[----:B------:R-:W-:Y:S06]  /*4c70*/  BAR.SYNC.DEFER_BLOCKING 0x0 ;  /* 0x0000000000007b1d */ /* 0x000fec0000010000 */
[----:B------:R0:W-:Y:S04]  /*4c80*/  STS [R59], R6 ;  /* 0x000000063b007388 */ /* 0x0001e80000000800 */
[----:B------:R-:W-:Y:S01]  /*4c90*/  BAR.SYNC.DEFER_BLOCKING 0x0 ;  /* 0x0000000000007b1d */ /* 0x000fe20000010000 */
[----:B0-----:R-:W-:-:S05]  /*4ca0*/  IMAD R6, R11, 0x18, R2 ;  /* 0x000000180b067824 */ /* 0x001fca00078e0202 */
[----:B------:R-:W0:Y:S04]  /*4cb0*/  LDS R12, [R5] ;  /* 0x00000000050c7984 */ /* 0x000e280000000800 */
[----:B0-----:R-:W0:Y:S01]  /*4cc0*/  SHFL.BFLY PT, R7, R12, 0x4, 0x1f ;  /* 0x0c801f000c077f89 */ /* 0x001e2200000e0000 */
[C---:B------:R-:W-:Y:S02]  /*4cd0*/  FSETP.NAN.AND P2, PT, R12.reuse, R12, PT ;  /* 0x0000000c0c00720b */ /* 0x040fe40003f48000 */
[----:B0-----:R-:W-:-:S11]  /*4ce0*/  FSETP.GT.AND P1, PT, R12, R7, PT ;  /* 0x000000070c00720b */ /* 0x001fd60003f24000 */
[----:B------:R-:W-:-:S04]  /*4cf0*/  @!P2 FSEL R12, R12, R7, P1 ;  /* 0x000000070c0ca208 */ /* 0x000fc80000800000 */
[C---:B------:R-:W-:Y:S01]  /*4d00*/  FSETP.NAN.AND P2, PT, R12.reuse, R12, PT ;  /* 0x0000000c0c00720b */ /* 0x040fe20003f48000 */
[----:B------:R-:W0:Y:S02]  /*4d10*/  SHFL.BFLY PT, R7, R12, 0x2, 0x1f ;  /* 0x0c401f000c077f89 */ /* 0x000e2400000e0000 */
[----:B0-----:R-:W-:-:S13]  /*4d20*/  FSETP.GT.AND P1, PT, R12, R7, PT ;  /* 0x000000070c00720b */ /* 0x001fda0003f24000 */
[----:B------:R-:W-:-:S04]  /*4d30*/  @!P1 FSEL R12, R12, R7, P2 ;  /* 0x000000070c0c9208 */ /* 0x000fc80001000000 */
[C---:B------:R-:W-:Y:S01]  /*4d40*/  FSETP.NAN.AND P2, PT, R12.reuse, R12, PT ;  /* 0x0000000c0c00720b */ /* 0x040fe20003f48000 */
[----:B------:R-:W0:Y:S02]  /*4d50*/  SHFL.BFLY PT, R7, R12, 0x1, 0x1f ;  /* 0x0c201f000c077f89 */ /* 0x000e2400000e0000 */
[----:B0-----:R-:W-:-:S13]  /*4d60*/  FSETP.GT.AND P1, PT, R12, R7, PT ;  /* 0x000000070c00720b */ /* 0x001fda0003f24000 */
[----:B------:R-:W-:-:S05]  /*4d70*/  @!P1 SEL R12, R12, R7, P2 ;  /* 0x000000070c0c9207 */ /* 0x000fca0001000000 */
[----:B------:R0:W-:Y:S04]  /*4d80*/  @!P0 STS [R5], R12 ;  /* 0x0000000c05008388 */ /* 0x0001e80000000800 */
[----:B------:R-:W-:Y:S01]  /*4d90*/  BAR.SYNC.DEFER_BLOCKING 0x0 ;  /* 0x0000000000007b1d */ /* 0x000fe20000010000 */
[----:B0-----:R-:W-:-:S05]  /*4da0*/  IMAD R12, R11, -0x1c, R6 ;  /* 0xffffffe40b0c7824 */ /* 0x001fca00078e0206 */
[----:B------:R-:W0:Y:S04]  /*4db0*/  LDS R7, [R6] ;  /* 0x0000000006077984 */ /* 0x000e280000000800 */
[----:B------:R-:W-:Y:S01]  /*4dc0*/  BAR.SYNC.DEFER_BLOCKING 0x0 ;  /* 0x0000000000007b1d */ /* 0x000fe20000010000 */
[--C-:B0-----:R-:W-:Y:S01]  /*4dd0*/  FADD R16, R16, -R7.reuse ;  /* 0x8000000710107221 */ /* 0x101fe20000000000 */
[--C-:B------:R-:W-:Y:S01]  /*4de0*/  FADD R19, R19, -R7.reuse ;  /* 0x8000000713137221 */ /* 0x100fe20000000000 */
[----:B------:R-:W-:Y:S01]  /*4df0*/  FSETP.NEU.AND P2, PT, R7, -INF , PT ;  /* 0xff8000000700780b */ /* 0x000fe20003f4d000 */
[--C-:B------:R-:W-:Y:S01]  /*4e00*/  FADD R20, R20, -R7.reuse ;  /* 0x8000000714147221 */ /* 0x100fe20000000000 */
[----:B------:R-:W-:Y:S01]  /*4e10*/  FMUL R16, R16, 1.4426950216293334961 ;  /* 0x3fb8aa3b10107820 */ /* 0x000fe20000400000 */
[----:B------:R-:W-:Y:S01]  /*4e20*/  FMUL R19, R19, 1.4426950216293334961 ;  /* 0x3fb8aa3b13137820 */ /* 0x000fe20000400000 */
[--C-:B------:R-:W-:Y:S01]  /*4e30*/  FADD R18, R18, -R7.reuse ;  /* 0x8000000712127221 */ /* 0x100fe20000000000 */
[----:B------:R-:W-:Y:S01]  /*4e40*/  FMUL R20, R20, 1.4426950216293334961 ;  /* 0x3fb8aa3b14147820 */ /* 0x000fe20000400000 */
[--C-:B------:R-:W-:Y:S01]  /*4e50*/  FADD R22, R22, -R7.reuse ;  /* 0x8000000716167221 */ /* 0x100fe20000000000 */
[----:B------:R-:W-:Y:S01]  /*4e60*/  FSEL R16, R16, RZ, P2 ;  /* 0x000000ff10107208 */ /* 0x000fe20001000000 */
[----:B------:R-:W-:Y:S01]  /*4e70*/  FMUL R18, R18, 1.4426950216293334961 ;  /* 0x3fb8aa3b12127820 */ /* 0x000fe20000400000 */
[----:B------:R-:W-:Y:S01]  /*4e80*/  FSEL R19, R19, RZ, P2 ;  /* 0x000000ff13137208 */ /* 0x000fe20001000000 */
[--C-:B------:R-:W-:Y:S01]  /*4e90*/  FADD R21, R21, -R7.reuse ;  /* 0x8000000715157221 */ /* 0x100fe20000000000 */
[----:B------:R-:W-:Y:S01]  /*4ea0*/  FSETP.GEU.AND P6, PT, R16, -126, PT ;  /* 0xc2fc00001000780b */ /* 0x000fe20003fce000 */
[----:B------:R-:W-:Y:S01]  /*4eb0*/  FMUL R22, R22, 1.4426950216293334961 ;  /* 0x3fb8aa3b16167820 */ /* 0x000fe20000400000 */
[----:B------:R-:W-:Y:S01]  /*4ec0*/  FSETP.GEU.AND P5, PT, R19, -126, PT ;  /* 0xc2fc00001300780b */ /* 0x000fe20003fae000 */
[--C-:B------:R-:W-:Y:S01]  /*4ed0*/  FADD R25, R25, -R7.reuse ;  /* 0x8000000719197221 */ /* 0x100fe20000000000 */
[----:B------:R-:W-:Y:S01]  /*4ee0*/  FSEL R20, R20, RZ, P2 ;  /* 0x000000ff14147208 */ /* 0x000fe20001000000 */
[----:B------:R-:W-:Y:S01]  /*4ef0*/  FADD R23, R23, -R7 ;  /* 0x8000000717177221 */ /* 0x000fe20000000000 */
[----:B------:R-:W-:Y:S01]  /*4f00*/  FSEL R18, R18, RZ, P2 ;  /* 0x000000ff12127208 */ /* 0x000fe20001000000 */
[----:B------:R-:W-:Y:S01]  /*4f10*/  FMUL R21, R21, 1.4426950216293334961 ;  /* 0x3fb8aa3b15157820 */ /* 0x000fe20000400000 */
[----:B------:R-:W-:Y:S01]  /*4f20*/  FSETP.GEU.AND P1, PT, R20, -126, PT ;  /* 0xc2fc00001400780b */ /* 0x000fe20003f2e000 */
[----:B------:R-:W-:Y:S01]  /*4f30*/  FMUL R25, R25, 1.4426950216293334961 ;  /* 0x3fb8aa3b19197820 */ /* 0x000fe20000400000 */
[----:B------:R-:W-:Y:S01]  /*4f40*/  FSETP.GEU.AND P4, PT, R18, -126, PT ;  /* 0xc2fc00001200780b */ /* 0x000fe20003f8e000 */
[----:B------:R-:W-:Y:S01]  /*4f50*/  FMUL R23, R23, 1.4426950216293334961 ;  /* 0x3fb8aa3b17177820 */ /* 0x000fe20000400000 */
[----:B------:R-:W-:Y:S01]  /*4f60*/  FSEL R22, R22, RZ, P2 ;  /* 0x000000ff16167208 */ /* 0x000fe20001000000 */
[----:B------:R-:W-:Y:S01]  /*4f70*/  @!P6 FMUL R16, R16, 0.5 ;  /* 0x3f0000001010e820 */ /* 0x000fe20000400000 */
[----:B------:R-:W-:Y:S01]  /*4f80*/  FSEL R21, R21, RZ, P2 ;  /* 0x000000ff15157208 */ /* 0x000fe20001000000 */
[----:B------:R-:W-:Y:S01]  /*4f90*/  @!P5 FMUL R19, R19, 0.5 ;  /* 0x3f0000001313d820 */ /* 0x000fe20000400000 */
[----:B------:R-:W-:Y:S01]  /*4fa0*/  FSETP.GEU.AND P3, PT, R22, -126, PT ;  /* 0xc2fc00001600780b */ /* 0x000fe20003f6e000 */
[----:B------:R-:W-:Y:S01]  /*4fb0*/  STS [R12], R7 ;  /* 0x000000070c007388 */ /* 0x000fe20000000800 */
[----:B------:R-:W-:Y:S01]  /*4fc0*/  FSEL R25, R25, RZ, P2 ;  /* 0x000000ff19197208 */ /* 0x000fe20001000000 */
[----:B------:R-:W0:Y:S01]  /*4fd0*/  MUFU.EX2 R16, R16 ;  /* 0x0000001000107308 */ /* 0x000e220000000800 */
[----:B------:R-:W-:Y:S01]  /*4fe0*/  FSEL R23, R23, RZ, P2 ;  /* 0x000000ff17177208 */ /* 0x000fe20001000000 */
[----:B------:R-:W-:Y:S01]  /*4ff0*/  @!P1 FMUL R20, R20, 0.5 ;  /* 0x3f00000014149820 */ /* 0x000fe20000400000 */
[----:B------:R-:W-:Y:S01]  /*5000*/  BAR.SYNC.DEFER_BLOCKING 0x0 ;  /* 0x0000000000007b1d */ /* 0x000fe20000010000 */
[----:B------:R-:W-:Y:S01]  /*5010*/  FSETP.GEU.AND P2, PT, R21, -126, PT ;  /* 0xc2fc00001500780b */ /* 0x000fe20003f4e000 */
[----:B------:R-:W-:-:S04]  /*5020*/  @!P4 FMUL R18, R18, 0.5 ;  /* 0x3f0000001212c820 */ /* 0x000fc80000400000 */
[----:B------:R-:W1:Y:S01]  /*5030*/  MUFU.EX2 R19, R19 ;  /* 0x0000001300137308 */ /* 0x000e620000000800 */
[----:B------:R-:W-:Y:S01]  /*5040*/  @!P3 FMUL R22, R22, 0.5 ;  /* 0x3f0000001616b820 */ /* 0x000fe20000400000 */
[----:B0-----:R-:W-:Y:S01]  /*5050*/  @!P6 FMUL R16, R16, R16 ;  /* 0x000000101010e220 */ /* 0x001fe20000400000 */
[----:B------:R-:W-:-:S05]  /*5060*/  FSETP.GEU.AND P6, PT, R25, -126, PT ;  /* 0xc2fc00001900780b */ /* 0x000fca0003fce000 */
[----:B------:R-:W0:Y:S01]  /*5070*/  MUFU.EX2 R13, R20 ;  /* 0x00000014000d7308 */ /* 0x000e220000000800 */
[----:B------:R-:W-:Y:S01]  /*5080*/  @!P2 FMUL R21, R21, 0.5 ;  /* 0x3f0000001515a820 */ /* 0x000fe20000400000 */
[----:B------:R-:W-:Y:S01]  /*5090*/  FMUL R95, R95, R16 ;  /* 0x000000105f5f7220 */ /* 0x000fe20000400000 */
[----:B-1----:R-:W-:Y:S01]  /*50a0*/  @!P5 FMUL R19, R19, R19 ;  /* 0x000000131313d220 */ /* 0x002fe20000400000 */
[----:B------:R-:W-:-:S04]  /*50b0*/  FSETP.GEU.AND P5, PT, R23, -126, PT ;  /* 0xc2fc00001700780b */ /* 0x000fc80003fae000 */
[----:B------:R-:W1:Y:S01]  /*50c0*/  MUFU.EX2 R18, R18 ;  /* 0x0000001200127308 */ /* 0x000e620000000800 */
[----:B------:R-:W-:Y:S01]  /*50d0*/  FFMA R95, R94, R19, R95 ;  /* 0x000000135e5f7223 */ /* 0x000fe2000000005f */
[----:B------:R-:W-:Y:S01]  /*50e0*/  @!P6 FMUL R25, R25, 0.5 ;  /* 0x3f0000001919e820 */ /* 0x000fe20000400000 */
[----:B0-----:R-:W-:-:S05]  /*50f0*/  @!P1 FMUL R13, R13, R13 ;  /* 0x0000000d0d0d9220 */ /* 0x001fca0000400000 */
[----:B------:R-:W0:Y:S01]  /*5100*/  MUFU.EX2 R15, R22 ;  /* 0x00000016000f7308 */ /* 0x000e220000000800 */
[----:B------:R-:W-:Y:S01]  /*5110*/  FFMA R92, R92, R13, R95 ;  /* 0x0000000d5c5c7223 */ /* 0x000fe2000000005f */
[----:B------:R-:W-:-:S06]  /*5120*/  @!P5 FMUL R23, R23, 0.5 ;  /* 0x3f0000001717d820 */ /* 0x000fcc0000400000 */
[----:B------:R-:W2:Y:S01]  /*5130*/  MUFU.EX2 R0, R21 ;  /* 0x0000001500007308 */ /* 0x000ea20000000800 */
[----:B-1----:R-:W-:-:S04]  /*5140*/  @!P4 FMUL R18, R18, R18 ;  /* 0x000000121212c220 */ /* 0x002fc80000400000 */
[----:B------:R-:W-:Y:S01]  /*5150*/  FFMA R93, R93, R18, R92 ;  /* 0x000000125d5d7223 */ /* 0x000fe2000000005c */
[----:B------:R-:W-:Y:S02]  /*5160*/  SHF.R.U32.HI R18, RZ, 0x4, R27 ;  /* 0x00000004ff127819 */ /* 0x000fe4000001161b */
[----:B------:R-:W1:Y:S01]  /*5170*/  MUFU.EX2 R19, R25 ;  /* 0x0000001900137308 */ /* 0x000e620000000800 */
[----:B0-----:R-:W-:Y:S01]  /*5180*/  @!P3 FMUL R15, R15, R15 ;  /* 0x0000000f0f0fb220 */ /* 0x001fe20000400000 */
[----:B------:R-:W-:Y:S02]  /*5190*/  LEA.HI R27, R27, 0x20, RZ, 0x1c ;  /* 0x000000201b1b7811 */ /* 0x000fe400078fe0ff */
[----:B------:R-:W-:Y:S01]  /*51a0*/  SGXT.U32 R18, R18, 0x5 ;  /* 0x000000051212781a */ /* 0x000fe20000000000 */
[----:B------:R-:W-:-:S03]  /*51b0*/  FFMA R90, R90, R15, R93 ;  /* 0x0000000f5a5a7223 */ /* 0x000fc6000000005d */
[----:B------:R-:W0:Y:S01]  /*51c0*/  MUFU.EX2 R2, R23 ;  /* 0x0000001700027308 */ /* 0x000e220000000800 */
[----:B--2---:R-:W-:-:S04]  /*51d0*/  @!P2 FMUL R0, R0, R0 ;  /* 0x000000000000a220 */ /* 0x004fc80000400000 */
[----:B------:R-:W-:Y:S02]  /*51e0*/  FFMA R91, R91, R0, R90 ;  /* 0x000000005b5b7223 */ /* 0x000fe4000000005a */
[----:B------:R-:W-:Y:S01]  /*51f0*/  LDS R0, [R18.X4] ;  /* 0x0000000012007984 */ /* 0x000fe20000004800 */
[----:B-1----:R-:W-:-:S04]  /*5200*/  @!P6 FMUL R19, R19, R19 ;  /* 0x000000131313e220 */ /* 0x002fc80000400000 */
[----:B------:R-:W-:Y:S01]  /*5210*/  FFMA R88, R88, R19, R91 ;  /* 0x0000001358587223 */ /* 0x000fe2000000005b */
[----:B0-----:R-:W-:-:S04]  /*5220*/  @!P5 FMUL R2, R2, R2 ;  /* 0x000000020202d220 */ /* 0x001fc80000400000 */
[----:B------:R-:W-:Y:S02]  /*5230*/  FFMA R88, R89, R2, R88 ;  /* 0x0000000259587223 */ /* 0x000fe40000000058 */
[----:B------:R-:W-:Y:S04]  /*5240*/  LDS R2, [R27.X4] ;  /* 0x000000001b027984 */ /* 0x000fe80000004800 */
[----:B------:R-:W-:Y:S06]  /*5250*/  BAR.SYNC.DEFER_BLOCKING 0x0 ;  /* 0x0000000000007b1d */ /* 0x000fec0000010000 */
[----:B------:R-:W-:Y:S04]  /*5260*/  STS [R59], R88 ;  /* 0x000000583b007388 */ /* 0x000fe80000000800 */
[----:B------:R-:W-:Y:S06]  /*5270*/  BAR.SYNC.DEFER_BLOCKING 0x0 ;  /* 0x0000000000007b1d */ /* 0x000fec0000010000 */
[----:B------:R-:W0:Y:S04]  /*5280*/  LDS R13, [R5] ;  /* 0x00000000050d7984 */ /* 0x000e280000000800 */
[----:B0-----:R-:W0:Y:S02]  /*5290*/  SHFL.BFLY PT, R14, R13, 0x4, 0x1f ;  /* 0x0c801f000d0e7f89 */ /* 0x001e2400000e0000 */
[----:B0-----:R-:W-:-:S05]  /*52a0*/  FADD R14, R13, R14 ;  /* 0x0000000e0d0e7221 */ /* 0x001fca0000000000 */
[----:B------:R-:W0:Y:S02]  /*52b0*/  SHFL.BFLY PT, R7, R14, 0x2, 0x1f ;  /* 0x0c401f000e077f89 */ /* 0x000e2400000e0000 */
[----:B0-----:R-:W-:Y:S01]  /*52c0*/  FADD R7, R14, R7 ;  /* 0x000000070e077221 */ /* 0x001fe20000000000 */
[----:B------:R-:W-:-:S04]  /*52d0*/  IMAD.MOV.U32 R14, RZ, RZ, -0x40 ;  /* 0xffffffc0ff0e7424 */ /* 0x000fc800078e00ff */
[----:B------:R-:W0:Y:S02]  /*52e0*/  SHFL.BFLY PT, R16, R7, 0x1, 0x1f ;  /* 0x0c201f0007107f89 */ /* 0x000e2400000e0000 */
[----:B0-----:R-:W-:-:S05]  /*52f0*/  FADD R16, R7, R16 ;  /* 0x0000001007107221 */ /* 0x001fca0000000000 */
[----:B------:R-:W-:Y:S04]  /*5300*/  @!P0 STS [R5], R16 ;  /* 0x0000001005008388 */ /* 0x000fe80000000800 */
[----:B------:R-:W-:Y:S01]  /*5310*/  BAR.SYNC.DEFER_BLOCKING 0x0 ;  /* 0x0000000000007b1d */ /* 0x000fe20000010000 */
[----:B------:R-:W-:-:S04]  /*5320*/  ISETP.NE.AND P0, PT, R4, RZ, PT ;  /* 0x000000ff0400720c */ /* 0x000fc80003f05270 */
[----:B------:R-:W-:Y:S01]  /*5330*/  SEL R4, RZ, 0x1, P0 ;  /* 0x00000001ff047807 */ /* 0x000fe20000000000 */
[----:B------:R-:W0:Y:S04]  /*5340*/  LDS R15, [R6] ;  /* 0x00000000060f7984 */ /* 0x000e280000000800 */
[----:B------:R-:W-:Y:S06]  /*5350*/  BAR.SYNC.DEFER_BLOCKING 0x0 ;  /* 0x0000000000007b1d */ /* 0x000fec0000010000 */
[----:B0-----:R-:W-:Y:S04]  /*5360*/  STS [R12], R15 ;  /* 0x0000000f0c007388 */ /* 0x001fe80000000800 */
[----:B------:R-:W-:Y:S06]  /*5370*/  BAR.SYNC.DEFER_BLOCKING 0x0 ;  /* 0x0000000000007b1d */ /* 0x000fec0000010000 */
[----:B------:R-:W-:Y:S04]  /*5380*/  LDS R30, [R18.X4] ;  /* 0x00000000121e7984 */ /* 0x000fe80000004800 */
[----:B------:R-:W-:Y:S04]  /*5390*/  LDS R31, [R27.X4] ;  /* 0x000000001b1f7984 */ /* 0x000fe80000004800 */
[----:B------:R-:W-:Y:S06]  /*53a0*/  BAR.SYNC.DEFER_BLOCKING 0x0 ;  /* 0x0000000000007b1d */ /* 0x000fec0000010000 */
[----:B------:R-:W-:Y:S04]  /*53b0*/  STS.U8 [R11], R4 ;  /* 0x000000040b007388 */ /* 0x000fe80000000000 */
[----:B------:R-:W-:Y:S06]  /*53c0*/  BAR.SYNC.DEFER_BLOCKING 0x0 ;  /* 0x0000000000007b1d */ /* 0x000fec0000010000 */
[----:B------:R-:W0:Y:S04]  /*53d0*/  LDS.U8 R5, [R18] ;  /* 0x0000000012057984 */ /* 0x000e280000000000 */
[----:B------:R-:W1:Y:S01]  /*53e0*/  LDS.U8 R6, [R27] ;  /* 0x000000001b067984 */ /* 0x000e620000000000 */
[----:B0-----:R-:W-:-:S02]  /*53f0*/  LOP3.LUT P1, RZ, R5, 0x1, RZ, 0xc0, !PT ;  /* 0x0000000105ff7812 */ /* 0x001fc4000782c0ff */
[----:B-1----:R-:W-:Y:S02]  /*5400*/  LOP3.LUT P2, RZ, R6, 0x1, RZ, 0xc0, !PT ;  /* 0x0000000106ff7812 */ /* 0x002fe4000784c0ff */
.L_x_4:
[----:B------:R-:W-:Y:S01]  /*5410*/  IADD3 R34, P0, R14, 0x40, RZ ;  /* 0x000000400e227810 */ /* 0x000fe20007f1e0ff */
[----:B------:R-:W-:Y:S01]  /*5420*/  IMAD.MOV.U32 R36, RZ, RZ, 0x4 ;  /* 0x00000004ff247424 */ /* 0x000fe200078e00ff */
[----:B------:R-:W-:Y:S01]  /*5430*/  IADD3 R11, R10, 0x40, R14 ;  /* 0x000000400a0b7810 */ /* 0x000fe20007ffe00e */
[----:B0-----:R-:W-:Y:S01]  /*5440*/  CS2R R20, SRZ ;  /* 0x0000000000147805 */ /* 0x001fe2000001ff00 */
[----:B------:R-:W-:Y:S01]  /*5450*/  IADD3 R4, P3, R17, R34, RZ ;  /* 0x0000002211047210 */ /* 0x000fe20007f7e0ff */
[----:B------:R-:W-:Y:S01]  /*5460*/  IMAD.X R32, RZ, RZ, R32, P0 ;  /* 0x000000ffff207224 */ /* 0x000fe200000e0620 */
[----:B------:R-:W-:Y:S01]  /*5470*/  IADD3 R35, R8, 0x40, R14 ;  /* 0x0000004008237810 */ /* 0x000fe20007ffe00e */
[----:B------:R-:W-:Y:S01]  /*5480*/  CS2R R22, SRZ ;  /* 0x0000000000167805 */ /* 0x000fe2000001ff00 */
[----:B------:R-:W-:Y:S01]  /*5490*/  ISETP.GE.U32.AND P0, PT, R4, 0x144, PT ;  /* 0x000001440400780c */ /* 0x000fe20003f06070 */
[----:B------:R-:W-:Y:S01]  /*54a0*/  IMAD.X R4, RZ, RZ, R32, P3 ;  /* 0x000000ffff047224 */ /* 0x000fe200018e0620 */
[----:B------:R-:W-:Y:S01]  /*54b0*/  CS2R R24, SRZ ;  /* 0x0000000000187805 */ /* 0x000fe2000001ff00 */
[----:B------:R-:W-:Y:S01]  /*54c0*/  CS2R R26, SRZ ;  /* 0x00000000001a7805 */ /* 0x000fe2000001ff00 */
[----:B------:R-:W-:-:S02]  /*54d0*/  IMAD.WIDE R12, R35, R36, c[0x0][0x178] ;  /* 0x00005e00230c7625 */ /* 0x000fc400078e0224 */
[----:B------:R-:W-:-:S04]  /*54e0*/  ISETP.GE.U32.AND.EX P0, PT, R4, RZ, PT, P0 ;  /* 0x000000ff0400720c */ /* 0x000fc80003f06100 */
[----:B------:R-:W-:-:S13]  /*54f0*/  ISETP.LT.AND P3, PT, R60, 0x2880, !P0 ;  /* 0x000028803c00780c */ /* 0x000fda0004761270 */
[----:B------:R-:W-:Y:S02]  /*5500*/  @P3 IMAD.MOV.U32 R4, RZ, RZ, 0x0 ;  /* 0x00000000ff043424 */ /* 0x000fe400078e00ff */
[----:B------:R-:W-:Y:S02]  /*5510*/  @P3 IMAD.MOV.U32 R5, RZ, RZ, 0x12f00000 ;  /* 0x12f00000ff053424 */ /* 0x000fe400078e00ff */
[----:B------:R-:W-:Y:S01]  /*5520*/  @P3 IMAD.MOV.U32 R6, RZ, RZ, 0x0 ;  /* 0x00000000ff063424 */ /* 0x000fe200078e00ff */
[----:B------:R-:W0:Y:S01]  /*5530*/  @P3 R2UR UR30, R4 ;  /* 0x00000000041e33c2 */ /* 0x000e2200000e0000 */
[----:B------:R-:W-:-:S07]  /*5540*/  @P3 IMAD.MOV.U32 R7, RZ, RZ, 0x12f00000 ;  /* 0x12f00000ff073424 */ /* 0x000fce00078e00ff */
[----:B------:R-:W0:Y:S08]  /*5550*/  @P3 R2UR UR31, R5 ;  /* 0x00000000051f33c2 */ /* 0x000e3000000e0000 */
[----:B------:R1:W2:Y:S08]  /*5560*/  @P3 R2UR UR32, R6 ;  /* 0x00000000062033c2 */ /* 0x0002b000000e0000 */
[----:B------:R1:W2:Y:S02]  /*5570*/  @P3 R2UR UR33, R7 ;  /* 0x00000000072133c2 */ /* 0x0002a400000e0000 */
[----:B-1----:R-:W-:-:S05]  /*5580*/  IMAD.WIDE R6, R11, R36, c[0x0][0x170] ;  /* 0x00005c000b067625 */ /* 0x002fca00078e0224 */
[----:B0-----:R0:W3:Y:S04]  /*5590*/  @P3 LDG.E.EF.128 R20, desc[UR30][R6.64] ;  /* 0x0000001e06143981 */ /* 0x0010e8200c0e1d00 */
[----:B--2---:R1:W3:Y:S01]  /*55a0*/  @P3 LDG.E.EF.128 R24, desc[UR32][R12.64] ;  /* 0x000000200c183981 */ /* 0x0042e2200c0e1d00 */
[----:B------:R-:W-:Y:S01]  /*55b0*/  ISETP.LT.AND P0, PT, R58, 0x2880, !P0 ;  /* 0x000028803a00780c */ /* 0x000fe20004701270 */
[----:B------:R-:W-:Y:S01]  /*55c0*/  CS2R R4, SRZ ;  /* 0x0000000000047805 */ /* 0x000fe2000001ff00 */
[--C-:B------:R-:W-:Y:S01]  /*55d0*/  IADD3 R11, R9, 0x40, R14.reuse ;  /* 0x00000040090b7810 */ /* 0x100fe20007ffe00e */
[----:B0-----:R-:W-:Y:S01]  /*55e0*/  CS2R R6, SRZ ;  /* 0x0000000000067805 */ /* 0x001fe2000001ff00 */
[----:B------:R-:W-:Y:S02]  /*55f0*/  IADD3 R33, R3, 0x40, R14 ;  /* 0x0000004003217810 */ /* 0x000fe40007ffe00e */
[----:B------:R-:W-:Y:S01]  /*5600*/  CS2R R14, SRZ ;  /* 0x00000000000e7805 */ /* 0x000fe2000001ff00 */
[----:B-1----:R-:W-:-:S06]  /*5610*/  CS2R R12, SRZ ;  /* 0x00000000000c7805 */ /* 0x002fcc000001ff00 */
[----:B------:R-:W-:Y:S02]  /*5620*/  @P0 IMAD.MOV.U32 R18, RZ, RZ, 0x0 ;  /* 0x00000000ff120424 */ /* 0x000fe400078e00ff */
[----:B------:R-:W-:Y:S02]  /*5630*/  @P0 IMAD.MOV.U32 R19, RZ, RZ, 0x12f00000 ;  /* 0x12f00000ff130424 */ /* 0x000fe400078e00ff */
[----:B------:R-:W-:Y:S01]  /*5640*/  @P0 IMAD.MOV.U32 R28, RZ, RZ, 0x0 ;  /* 0x00000000ff1c0424 */ /* 0x000fe200078e00ff */
[----:B------:R0:W1:Y:S01]  /*5650*/  @P0 R2UR UR30, R18 ;  /* 0x00000000121e03c2 */ /* 0x00006200000e0000 */
[----:B------:R-:W-:-:S07]  /*5660*/  @P0 IMAD.MOV.U32 R29, RZ, RZ, 0x12f00000 ;  /* 0x12f00000ff1d0424 */ /* 0x000fce00078e00ff */
[----:B------:R0:W1:Y:S08]  /*5670*/  @P0 R2UR UR31, R19 ;  /* 0x00000000131f03c2 */ /* 0x00007000000e0000 */
[----:B------:R2:W4:Y:S01]  /*5680*/  @P0 R2UR UR32, R28 ;  /* 0x000000001c2003c2 */ /* 0x00052200000e0000 */
[----:B0-----:R-:W-:-:S07]  /*5690*/  IMAD.WIDE R18, R11, R36, c[0x0][0x170] ;  /* 0x00005c000b127625 */ /* 0x001fce00078e0224 */
[----:B------:R2:W4:Y:S02]  /*56a0*/  @P0 R2UR UR33, R29 ;  /* 0x000000001d2103c2 */ /* 0x00052400000e0000 */
[----:B--2---:R-:W-:Y:S01]  /*56b0*/  IMAD.WIDE R28, R33, R36, c[0x0][0x178] ;  /* 0x00005e00211c7625 */ /* 0x004fe200078e0224 */
[----:B-1----:R0:W2:Y:S04]  /*56c0*/  @P0 LDG.E.EF.128 R4, desc[UR30][R18.64] ;  /* 0x0000001e12040981 */ /* 0x0020a8200c0e1d00 */
[----:B----4-:R-:W2:Y:S01]  /*56d0*/  @P0 LDG.E.EF.128 R12, desc[UR32][R28.64] ;  /* 0x000000201c0c0981 */ /* 0x010ea2200c0e1d00 */
[----:B---3--:R-:W-:Y:S01]  /*56e0*/  FADD R11, R24, R20 ;  /* 0x00000014180b7221 */ /* 0x008fe20000000000 */
[----:B------:R-:W-:Y:S01]  /*56f0*/  FADD R23, R27, R23 ;  /* 0x000000171b177221 */ /* 0x000fe20000000000 */
[----:B------:R-:W-:-:S02]  /*5700*/  FADD R21, R25, R21 ;  /* 0x0000001519157221 */ /* 0x000fc40000000000 */
[C---:B------:R-:W-:Y:S01]  /*5710*/  FADD R11, -R2.reuse, R11 ;  /* 0x0000000b020b7221 */ /* 0x040fe20000000100 */
[C---:B------:R-:W-:Y:S01]  /*5720*/  FADD R23, -R2.reuse, R23 ;  /* 0x0000001702177221 */ /* 0x040fe20000000100 */
[----:B------:R-:W-:Y:S02]  /*5730*/  FADD R21, -R2, R21 ;  /* 0x0000001502157221 */ /* 0x000fe40000000100 */
[----:B------:R-:W-:Y:S01]  /*5740*/  FMUL R16, R11, 1.4426950216293334961 ;  /* 0x3fb8aa3b0b107820 */ /* 0x000fe20000400000 */
[----:B------:R-:W-:Y:S01]  /*5750*/  FADD R11, R26, R22 ;  /* 0x000000161a0b7221 */ /* 0x000fe20000000000 */
[----:B------:R-:W-:Y:S01]  /*5760*/  FMUL R23, R23, 1.4426950216293334961 ;  /* 0x3fb8aa3b17177820 */ /* 0x000fe20000400000 */
[----:B------:R-:W-:Y:S02]  /*5770*/  FMUL R21, R21, 1.4426950216293334961 ;  /* 0x3fb8aa3b15157820 */ /* 0x000fe40000400000 */
[----:B------:R-:W-:Y:S01]  /*5780*/  FSETP.GEU.AND P5, PT, R16, -126, PT ;  /* 0xc2fc00001000780b */ /* 0x000fe20003fae000 */
[----:B------:R-:W-:-:S02]  /*5790*/  FADD R11, -R2, R11 ;  /* 0x0000000b020b7221 */ /* 0x000fc40000000100 */
[----:B------:R-:W-:Y:S02]  /*57a0*/  FSETP.GEU.AND P4, PT, R21, -126, PT ;  /* 0xc2fc00001500780b */ /* 0x000fe40003f8e000 */
[----:B------:R-:W-:-:S05]  /*57b0*/  FMUL R20, R11, 1.4426950216293334961 ;  /* 0x3fb8aa3b0b147820 */ /* 0x000fca0000400000 */
[----:B------:R-:W-:-:S03]  /*57c0*/  FSETP.GEU.AND P6, PT, R20, -126, PT ;  /* 0xc2fc00001400780b */ /* 0x000fc60003fce000 */
[----:B------:R-:W-:-:S03]  /*57d0*/  @!P5 FMUL R16, R16, 0.5 ;  /* 0x3f0000001010d820 */ /* 0x000fc60000400000 */
[----:B------:R-:W-:Y:S01]  /*57e0*/  @!P4 FMUL R21, R21, 0.5 ;  /* 0x3f0000001515c820 */ /* 0x000fe20000400000 */
[----:B0-----:R0:W1:Y:S06]  /*57f0*/  MUFU.EX2 R18, R16 ;  /* 0x0000001000127308 */ /* 0x00106c0000000800 */
[----:B------:R-:W-:Y:S02]  /*5800*/  @!P6 FMUL R20, R20, 0.5 ;  /* 0x3f0000001414e820 */ /* 0x000fe40000400000 */
[----:B------:R-:W3:Y:S01]  /*5810*/  MUFU.EX2 R19, R21 ;  /* 0x0000001500137308 */ /* 0x000ee20000000800 */
[----:B0-----:R-:W-:Y:S01]  /*5820*/  FMUL R16, R31, 0.25 ;  /* 0x3e8000001f107820 */ /* 0x001fe20000400000 */
[----:B-1----:R-:W-:Y:S01]  /*5830*/  @!P5 FMUL R18, R18, R18 ;  /* 0x000000121212d220 */ /* 0x002fe20000400000 */
[----:B------:R-:W-:-:S05]  /*5840*/  FSETP.GEU.AND P5, PT, R23, -126, PT ;  /* 0xc2fc00001700780b */ /* 0x000fca0003fae000 */
[----:B------:R-:W0:Y:S01]  /*5850*/  MUFU.EX2 R22, R20 ;  /* 0x0000001400167308 */ /* 0x000e220000000800 */
[----:B---3--:R-:W-:Y:S01]  /*5860*/  @!P4 FMUL R19, R19, R19 ;  /* 0x000000131313c220 */ /* 0x008fe20000400000 */
[----:B------:R-:W-:-:S06]  /*5870*/  FSETP.GEU.AND P4, PT, |R31|, 1.175494350822287508e-38, PT ;  /* 0x008000001f00780b */ /* 0x000fcc0003f8e200 */
[----:B------:R-:W-:Y:S01]  /*5880*/  @!P5 FMUL R23, R23, 0.5 ;  /* 0x3f0000001717d820 */ /* 0x000fe20000400000 */
[----:B0-----:R-:W-:Y:S01]  /*5890*/  @!P6 FMUL R22, R22, R22 ;  /* 0x000000161616e220 */ /* 0x001fe20000400000 */
[----:B------:R-:W-:-:S04]  /*58a0*/  FSETP.GT.AND P6, PT, |R31|, 8.50705917302346158658e+37, PT ;  /* 0x7e8000001f00780b */ /* 0x000fc80003fc4200 */
[----:B------:R-:W0:Y:S01]  /*58b0*/  MUFU.EX2 R23, R23 ;  /* 0x0000001700177308 */ /* 0x000e220000000800 */
[----:B--2---:R-:W-:Y:S01]  /*58c0*/  FADD R11, R12, R4 ;  /* 0x000000040c0b7221 */ /* 0x004fe20000000000 */
[----:B------:R-:W-:Y:S01]  /*58d0*/  FADD R5, R13, R5 ;  /* 0x000000050d057221 */ /* 0x000fe20000000000 */
[----:B------:R-:W-:Y:S01]  /*58e0*/  FSEL R16, R16, R31, P6 ;  /* 0x0000001f10107208 */ /* 0x000fe20003000000 */
[----:B------:R-:W-:Y:S01]  /*58f0*/  FADD R7, R15, R7 ;  /* 0x000000070f077221 */ /* 0x000fe20000000000 */
[----:B------:R-:W-:Y:S01]  /*5900*/  FADD R4, -R0, R11 ;  /* 0x0000000b00047221 */ /* 0x000fe20000000100 */
[----:B------:R-:W-:Y:S01]  /*5910*/  FADD R11, R14, R6 ;  /* 0x000000060e0b7221 */ /* 0x000fe20000000000 */
[----:B------:R-:W-:Y:S01]  /*5920*/  FADD R5, -R0, R5 ;  /* 0x0000000500057221 */ /* 0x000fe20000000100 */
[----:B------:R-:W-:Y:S01]  /*5930*/  @!P4 FMUL R16, R16, 16777216 ;  /* 0x4b8000001010c820 */ /* 0x000fe20000400000 */
[----:B------:R-:W-:Y:S01]  /*5940*/  FMUL R4, R4, 1.4426950216293334961 ;  /* 0x3fb8aa3b04047820 */ /* 0x000fe20000400000 */
[----:B------:R-:W-:Y:S01]  /*5950*/  FADD R11, -R0, R11 ;  /* 0x0000000b000b7221 */ /* 0x000fe20000000100 */
[----:B------:R-:W-:Y:S01]  /*5960*/  FMUL R6, R5, 1.4426950216293334961 ;  /* 0x3fb8aa3b05067820 */ /* 0x000fe20000400000 */
[----:B------:R-:W-:Y:S01]  /*5970*/  @P6 FMUL R18, R18, 0.25 ;  /* 0x3e80000012126820 */ /* 0x000fe20000400000 */
[----:B------:R-:W-:Y:S01]  /*5980*/  @P6 FMUL R19, R19, 0.25 ;  /* 0x3e80000013136820 */ /* 0x000fe20000400000 */
[----:B------:R-:W-:Y:S01]  /*5990*/  @P6 FMUL R22, R22, 0.25 ;  /* 0x3e80000016166820 */ /* 0x000fe20000400000 */
[----:B------:R-:W-:Y:S01]  /*59a0*/  FMUL R12, R11, 1.4426950216293334961 ;  /* 0x3fb8aa3b0b0c7820 */ /* 0x000fe20000400000 */
[----:B0-----:R-:W-:Y:S01]  /*59b0*/  @!P5 FMUL R23, R23, R23 ;  /* 0x000000171717d220 */ /* 0x001fe20000400000 */
[----:B------:R-:W-:Y:S01]  /*59c0*/  FSETP.GEU.AND P5, PT, R4, -126, PT ;  /* 0xc2fc00000400780b */ /* 0x000fe20003fae000 */
[----:B------:R-:W-:Y:S01]  /*59d0*/  @!P4 FMUL R18, R18, 16777216 ;  /* 0x4b8000001212c820 */ /* 0x000fe20000400000 */
[----:B------:R-:W-:Y:S01]  /*59e0*/  @!P4 FMUL R19, R19, 16777216 ;  /* 0x4b8000001313c820 */ /* 0x000fe20000400000 */
[----:B------:R-:W-:Y:S01]  /*59f0*/  @P6 FMUL R23, R23, 0.25 ;  /* 0x3e80000017176820 */ /* 0x000fe20000400000 */
[----:B------:R-:W-:Y:S01]  /*5a00*/  FSETP.GEU.AND P6, PT, R6, -126, PT ;  /* 0xc2fc00000600780b */ /* 0x000fe20003fce000 */
[----:B------:R-:W-:Y:S01]  /*5a10*/  @!P4 FMUL R22, R22, 16777216 ;  /* 0x4b8000001616c820 */ /* 0x000fe20000400000 */
[----:B------:R-:W-:Y:S01]  /*5a20*/  FADD R7, -R0, R7 ;  /* 0x0000000700077221 */ /* 0x000fe20000000100 */
[----:B------:R-:W-:Y:S01]  /*5a30*/  @!P4 FMUL R23, R23, 16777216 ;  /* 0x4b8000001717c820 */ /* 0x000fe20000400000 */
[----:B------:R-:W-:Y:S01]  /*5a40*/  FSETP.GEU.AND P4, PT, R12, -126, PT ;  /* 0xc2fc00000c00780b */ /* 0x000fe20003f8e000 */
[----:B------:R-:W-:Y:S01]  /*5a50*/  FMUL R15, R30, 0.25 ;  /* 0x3e8000001e0f7820 */ /* 0x000fe20000400000 */
[----:B------:R-:W-:Y:S01]  /*5a60*/  FMUL R13, R7, 1.4426950216293334961 ;  /* 0x3fb8aa3b070d7820 */ /* 0x000fe20000400000 */
[----:B------:R-:W0:Y:S02]  /*5a70*/  MUFU.RCP R16, R16 ;  /* 0x0000001000107308 */ /* 0x000e240000001000 */
[----:B------:R-:W-:-:S04]  /*5a80*/  @!P5 FMUL R4, R4, 0.5 ;  /* 0x3f0000000404d820 */ /* 0x000fc80000400000 */
[----:B------:R-:W-:Y:S02]  /*5a90*/  @!P6 FMUL R6, R6, 0.5 ;  /* 0x3f0000000606e820 */ /* 0x000fe40000400000 */
[----:B------:R-:W1:Y:S02]  /*5aa0*/  MUFU.EX2 R5, R4 ;  /* 0x0000000400057308 */ /* 0x000e640000000800 */
[----:B------:R-:W-:-:S06]  /*5ab0*/  @!P4 FMUL R12, R12, 0.5 ;  /* 0x3f0000000c0cc820 */ /* 0x000fcc0000400000 */
[----:B------:R-:W2:Y:S01]  /*5ac0*/  MUFU.EX2 R11, R6 ;  /* 0x00000006000b7308 */ /* 0x000ea20000000800 */
[C---:B0-----:R-:W-:Y:S01]  /*5ad0*/  FMUL R22, R16.reuse, R22 ;  /* 0x0000001610167220 */ /* 0x041fe20000400000 */
[C---:B------:R-:W-:Y:S01]  /*5ae0*/  FMUL R18, R16.reuse, R18 ;  /* 0x0000001210127220 */ /* 0x040fe20000400000 */
[C---:B------:R-:W-:Y:S01]  /*5af0*/  FMUL R19, R16.reuse, R19 ;  /* 0x0000001310137220 */ /* 0x040fe20000400000 */
[----:B------:R-:W-:Y:S02]  /*5b00*/  FMUL R16, R16, R23 ;  /* 0x0000001710107220 */ /* 0x000fe40000400000 */
[----:B------:R-:W-:Y:S02]  /*5b10*/  SEL R26, R22, RZ, !P2 ;  /* 0x000000ff161a7207 */ /* 0x000fe40005000000 */
[----:B------:R-:W0:Y:S01]  /*5b20*/  MUFU.EX2 R7, R12 ;  /* 0x0000000c00077308 */ /* 0x000e220000000800 */
[----:B-1----:R-:W-:Y:S01]  /*5b30*/  @!P5 FMUL R5, R5, R5 ;  /* 0x000000050505d220 */ /* 0x002fe20000400000 */
[----:B------:R-:W-:-:S02]  /*5b40*/  FSETP.GEU.AND P5, PT, R13, -126, PT ;  /* 0xc2fc00000d00780b */ /* 0x000fc40003fae000 */
[----:B------:R-:W-:Y:S02]  /*5b50*/  SEL R24, R18, RZ, !P2 ;  /* 0x000000ff12187207 */ /* 0x000fe40005000000 */
[----:B------:R-:W-:Y:S01]  /*5b60*/  SEL R25, R19, RZ, !P2 ;  /* 0x000000ff13197207 */ /* 0x000fe20005000000 */
[----:B--2---:R-:W-:Y:S01]  /*5b70*/  @!P6 FMUL R11, R11, R11 ;  /* 0x0000000b0b0be220 */ /* 0x004fe20000400000 */
[----:B------:R-:W-:Y:S02]  /*5b80*/  FSETP.GEU.AND P6, PT, |R30|, 1.175494350822287508e-38, PT ;  /* 0x008000001e00780b */ /* 0x000fe40003fce200 */
[----:B------:R-:W-:-:S05]  /*5b90*/  SEL R27, R16, RZ, !P2 ;  /* 0x000000ff101b7207 */ /* 0x000fca0005000000 */
[----:B------:R-:W-:Y:S01]  /*5ba0*/  @!P5 FMUL R13, R13, 0.5 ;  /* 0x3f0000000d0dd820 */ /* 0x000fe20000400000 */
[----:B0-----:R-:W-:Y:S01]  /*5bb0*/  @!P4 FMUL R7, R7, R7 ;  /* 0x000000070707c220 */ /* 0x001fe20000400000 */
[----:B------:R-:W-:Y:S02]  /*5bc0*/  FSETP.GT.AND P4, PT, |R30|, 8.50705917302346158658e+37, PT ;  /* 0x7e8000001e00780b */ /* 0x000fe40003f84200 */
[----:B------:R-:W0:Y:S02]  /*5bd0*/  MUFU.EX2 R4, R13 ;  /* 0x0000000d00047308 */ /* 0x000e240000000800 */
[----:B------:R-:W-:-:S05]  /*5be0*/  FSEL R15, R15, R30, P4 ;  /* 0x0000001e0f0f7208 */ /* 0x000fca0002000000 */
[----:B------:R-:W-:-:S04]  /*5bf0*/  @!P6 FMUL R15, R15, 16777216 ;  /* 0x4b8000000f0fe820 */ /* 0x000fc80000400000 */
[----:B------:R-:W1:Y:S01]  /*5c00*/  MUFU.RCP R6, R15 ;  /* 0x0000000f00067308 */ /* 0x000e620000001000 */
[----:B------:R-:W-:Y:S01]  /*5c10*/  @P4 FMUL R5, R5, 0.25 ;  /* 0x3e80000005054820 */ /* 0x000fe20000400000 */
[----:B------:R-:W-:Y:S01]  /*5c20*/  @P4 FMUL R11, R11, 0.25 ;  /* 0x3e8000000b0b4820 */ /* 0x000fe20000400000 */
[----:B------:R-:W-:Y:S01]  /*5c30*/  @P4 FMUL R7, R7, 0.25 ;  /* 0x3e80000007074820 */ /* 0x000fe20000400000 */
[----:B0-----:R-:W-:Y:S01]  /*5c40*/  @!P5 FMUL R4, R4, R4 ;  /* 0x000000040404d220 */ /* 0x001fe20000400000 */
[----:B------:R-:W-:Y:S01]  /*5c50*/  @!P6 FMUL R5, R5, 16777216 ;  /* 0x4b8000000505e820 */ /* 0x000fe20000400000 */
[----:B------:R-:W-:Y:S01]  /*5c60*/  @!P6 FMUL R11, R11, 16777216 ;  /* 0x4b8000000b0be820 */ /* 0x000fe20000400000 */
[----:B------:R-:W-:Y:S01]  /*5c70*/  @!P6 FMUL R7, R7, 16777216 ;  /* 0x4b8000000707e820 */ /* 0x000fe20000400000 */
[----:B------:R-:W-:-:S04]  /*5c80*/  @P4 FMUL R4, R4, 0.25 ;  /* 0x3e80000004044820 */ /* 0x000fc80000400000 */
[----:B------:R-:W-:Y:S01]  /*5c90*/  @!P6 FMUL R4, R4, 16777216 ;  /* 0x4b8000000404e820 */ /* 0x000fe20000400000 */
[C---:B-1----:R-:W-:Y:S01]  /*5ca0*/  FMUL R12, R6.reuse, R5 ;  /* 0x00000005060c7220 */ /* 0x042fe20000400000 */
[C---:B------:R-:W-:Y:S01]  /*5cb0*/  FMUL R11, R6.reuse, R11 ;  /* 0x0000000b060b7220 */ /* 0x040fe20000400000 */
[C---:B------:R-:W-:Y:S01]  /*5cc0*/  FMUL R13, R6.reuse, R7 ;  /* 0x00000007060d7220 */ /* 0x040fe20000400000 */
[----:B------:R-:W-:Y:S01]  /*5cd0*/  FMUL R14, R6, R4 ;  /* 0x00000004060e7220 */ /* 0x000fe20000400000 */
[-C--:B------:R-:W-:Y:S01]  /*5ce0*/  IMAD.WIDE R4, R33, R36.reuse, c[0x0][0x180] ;  /* 0x0000600021047625 */ /* 0x080fe200078e0224 */
[----:B------:R-:W-:Y:S02]  /*5cf0*/  SEL R20, R12, RZ, !P1 ;  /* 0x000000ff0c147207 */ /* 0x000fe40004800000 */
[----:B------:R-:W-:Y:S01]  /*5d00*/  SEL R21, R11, RZ, !P1 ;  /* 0x000000ff0b157207 */ /* 0x000fe20004800000 */
[----:B------:R-:W-:Y:S01]  /*5d10*/  IMAD.WIDE R6, R35, R36, c[0x0][0x180] ;  /* 0x0000600023067625 */ /* 0x000fe200078e0224 */
[----:B------:R-:W-:-:S02]  /*5d20*/  SEL R22, R13, RZ, !P1 ;  /* 0x000000ff0d167207 */ /* 0x000fc40004800000 */
[----:B------:R-:W-:Y:S01]  /*5d30*/  SEL R23, R14, RZ, !P1 ;  /* 0x000000ff0e177207 */ /* 0x000fe20004800000 */
[----:B------:R-:W-:-:S04]  /*5d40*/  IMAD.MOV.U32 R14, RZ, RZ, R34 ;  /* 0x000000ffff0e7224 */ /* 0x000fc800078e0022 */
[----:B------:R0:W-:Y:S01]  /*5d50*/  @P0 STG.E.128 [R4.64], R20 ;  /* 0x0000001404000986 */ /* 0x0001e2000c101d1c */
[----:B------:R-:W-:-:S03]  /*5d60*/  ISETP.GE.U32.AND P0, PT, R34, 0x104, PT ;  /* 0x000001042200780c */ /* 0x000fc60003f06070 */
[----:B------:R0:W-:Y:S01]  /*5d70*/  @P3 STG.E.128 [R6.64], R24 ;  /* 0x0000001806003986 */ /* 0x0001e2000c101d1c */
[----:B------:R-:W-:-:S13]  /*5d80*/  ISETP.GE.U32.AND.EX P0, PT, R32, RZ, PT, P0 ;  /* 0x000000ff2000720c */ /* 0x000fda0003f06100 */
[----:B------:R-:W-:Y:S05]  /*5d90*/  @!P0 BRA `(.L_x_4) ;  /* 0xfffff67000008947 */ /* 0x000fea000383ffff */
[----:B------:R-:W-:Y:S05]  /*5da0*/  BSYNC B0 ;  /* 0x0000000000007941 */ /* 0x000fea0003800000 */
.L_x_3:
[----:B------:R-:W-:Y:S05]  /*5db0*/  EXIT ;  /* 0x000000000000794d */ /* 0x000fea0003800000 */
.L_x_0:
[----:B------:R-:W-:Y:S01]  /*5dc0*/  MOV R0, 0x0 ;  /* 0x0000000000007802 */ /* 0x000fe20000000f00 */
[----:B------:R-:W-:Y:S02]  /*5dd0*/  IMAD.MOV.U32 R4, RZ, RZ, c[0x4][0x18] ;  /* 0x01000600ff047624 */ /* 0x000fe400078e00ff */
[----:B------:R-:W-:Y:S01]  /*5de0*/  IMAD.MOV.U32 R5, RZ, RZ, c[0x4][0x1c] ;  /* 0x01000700ff057624 */ /* 0x000fe200078e00ff */
[----:B------:R1:W2:Y:S01]  /*5df0*/  LDC.64 R2, c[0x4][R0] ;  /* 0x0100000000027b82 */ /* 0x0002a20000000a00 */
[----:B------:R-:W-:Y:S02]  /*5e00*/  IMAD.MOV.U32 R6, RZ, RZ, c[0x4][0x10] ;  /* 0x01000400ff067624 */ /* 0x000fe400078e00ff */
[----:B------:R-:W-:Y:S02]  /*5e10*/  IMAD.MOV.U32 R7, RZ, RZ, c[0x4][0x14] ;  /* 0x01000500ff077624 */ /* 0x000fe400078e00ff */
[----:B------:R-:W-:Y:S02]  /*5e20*/  IMAD.MOV.U32 R8, RZ, RZ, 0x49 ;  /* 0x00000049ff087424 */ /* 0x000fe400078e00ff */
[----:B------:R-:W-:-:S02]  /*5e30*/  IMAD.MOV.U32 R10, RZ, RZ, c[0x4][0x8] ;  /* 0x01000200ff0a7624 */ /* 0x000fc400078e00ff */
[----:B------:R-:W-:Y:S02]  /*5e40*/  IMAD.MOV.U32 R11, RZ, RZ, c[0x4][0xc] ;  /* 0x01000300ff0b7624 */ /* 0x000fe400078e00ff */
[----:B------:R-:W-:Y:S02]  /*5e50*/  IMAD.MOV.U32 R12, RZ, RZ, 0x1 ;  /* 0x00000001ff0c7424 */ /* 0x000fe400078e00ff */
[----:B------:R-:W-:Y:S02]  /*5e60*/  IMAD.MOV.U32 R13, RZ, RZ, RZ ;  /* 0x000000ffff0d7224 */ /* 0x000fe400078e00ff */
[----:B------:R-:W-:-:S05]  /*5e70*/  DEPBAR.LE SB1, 0x0 ;  /* 0x000090000000791a */ /* 0x000fca0000000000 */
[----:B------:R-:W-:Y:S02]  /*5e80*/  LEPC R14 ;  /* 0x00000000000e734e */ /* 0x000fe40000000000 */
[----:B------:R-:W-:Y:S02]  /*5e90*/  MOV R9, 0x5f00 ;  /* 0x00005f0000097802 */ /* 0x000fe40000000f00 */
[----:B------:R-:W-:Y:S02]  /*5ea0*/  MOV R20, 0x5e80 ;  /* 0x00005e8000147802 */ /* 0x000fe40000000f00 */
[----:B------:R-:W-:Y:S02]  /*5eb0*/  MOV R21, 0x0 ;  /* 0x0000000000157802 */ /* 0x000fe40000000f00 */
[----:B------:R-:W-:-:S02]  /*5ec0*/  MOV R0, 0x0 ;  /* 0x0000000000007802 */ /* 0x000fc40000000f00 */
[----:B------:R-:W-:-:S04]  /*5ed0*/  IADD3 R20, P0, P1, -R20, R9, R14 ;  /* 0x0000000914147210 */ /* 0x000fc8000791e10e */
[----:B------:R-:W-:-:S04]  /*5ee0*/  IADD3.X R21, ~R0, R21, R15, P0, P1 ;  /* 0x0000001500157210 */ /* 0x000fc800007e250f */
[----:B0-2--5:R-:W-:Y:S05]  /*5ef0*/  CALL.ABS.NOINC R2 ;  /* 0x0000000002007343 */ /* 0x025fea0003c00000 */
.L_x_5:
[----:B------:R-:W-:-:S00]  /*5f00*/  BRA `(.L_x_5) ;  /* 0xfffffff000007947 */ /* 0x000fc0000383ffff */
[----:B------:R-:W-:-:S00]  /*5f10*/  NOP ;  /* 0x0000000000007918 */ /* 0x000fc00000000000 */
        /* <DEDUP_REMOVED lines=14> */
.L_x_6:


//--------------------- .nv.global.init           --------------------------
	.section	.nv.global.init,"aw",@progbits
.nv.global.init:
	.type		assertFunc_0,@object
	.size		assertFunc_0,(_$_str - assertFunc_0)
assertFunc_0:
        /*0000*/ 	.byte	0x75, 0x6e, 0x6b, 0x6e, 0x6f, 0x77, 0x6e, 0x00
	.type		_$_str,@object
	.size		_$_str,(assertMessage_0 - _$_str)
_$_str:
        /*0008*/ 	.byte	0x5f, 0x5f, 0x43, 0x55, 0x44, 0x41, 0x5f, 0x46, 0x54, 0x5a, 0x00
	.type		assertMessage_0,@object
	.size		assertMessage_0,(assertFile_0 - assertMessage_0)
assertMessage_0:
        /*0013*/ 	.byte	0x69, 0x6e, 0x64, 0x65, 0x78, 0x20, 0x6f, 0x75, 0x74, 0x20, 0x6f, 0x66, 0x20, 0x62, 0x6f, 0x75
        /*0023*/ 	.byte	0x6e, 0x64, 0x73, 0x3a, 0x20, 0x30, 0x20, 0x3c, 0x3d, 0x20, 0x74, 0x6d, 0x70, 0x32, 0x37, 0x20
        /*0033*/ 	.byte	0x3c, 0x20, 0x33, 0x32, 0x00
	.type		assertFile_0,@object
	.size		assertFile_0,(.L_1 - assertFile_0)
assertFile_0:
        /*0038*/ 	.byte	0x2f, 0x6d, 0x6e, 0x74, 0x2f, 0x64, 0x69, 0x73, 0x6b, 0x31, 0x2f, 0x6b, 0x68, 0x69, 0x65, 0x6d
        /*0048*/ 	.byte	0x74, 0x74, 0x2f, 0x75, 0x6e, 0x69, 0x76, 0x65, 0x72, 0x73, 0x61, 0x6c, 0x2d, 0x6f, 0x66, 0x66
        /*0058*/ 	.byte	0x6c, 0x69, 0x6e, 0x65, 0x2d, 0x62, 0x62, 0x6f, 0x2f, 0x74, 0x6f, 0x72, 0x63, 0x68, 0x69, 0x6e
        /*0068*/ 	.byte	0x64, 0x75, 0x63, 0x74, 0x6f, 0x72, 0x5f, 0x75, 0x62, 0x75, 0x6e, 0x74, 0x75, 0x2f, 0x63, 0x69
        /*0078*/ 	.byte	0x2f, 0x63, 0x63, 0x69, 0x73, 0x62, 0x32, 0x79, 0x72, 0x61, 0x37, 0x36, 0x61, 0x62, 0x32, 0x68
        /*0088*/ 	.byte	0x61, 0x79, 0x63, 0x68, 0x6c, 0x33, 0x76, 0x6b, 0x6a, 0x6c, 0x6f, 0x67, 0x67, 0x75, 0x69, 0x37
        /*0098*/ 	.byte	0x6a, 0x6f, 0x72, 0x6e, 0x78, 0x34, 0x71, 0x6f, 0x64, 0x6f, 0x67, 0x64, 0x6a, 0x6f, 0x37, 0x76
        /*00a8*/ 	.byte	0x36, 0x79, 0x36, 0x34, 0x65, 0x2e, 0x70, 0x79, 0x00
.L_1:


//--------------------- .nv.shared.triton_red_fused__to_copy_add_mul_rsub_4 --------------------------
	.section	.nv.shared.triton_red_fused__to_copy_add_mul_rsub_4,"aw",@nobits
	.sectionflags	@""
	.align	16


//--------------------- SYMBOLS --------------------------

	.type		__assertfail,@function
